def matmul_kernel(
    a_ptr,
    b_ptr,
    c_ptr,
    M,
    N,
    K,
    stride_am,
    stride_ak,
    stride_bk,
    stride_bn,
    stride_cm,
    stride_cn,
    BLOCK_M: tl.constexpr,
    BLOCK_N: tl.constexpr,
    BLOCK_K: tl.constexpr,
    GROUP_M: tl.constexpr,
):
    pid = tl.program_id(axis=0)
    num_pid_m = tl.cdiv(M, BLOCK_M)
    num_pid_n = tl.cdiv(N, BLOCK_N)
    num_pid_in_group = GROUP_M * num_pid_n
    group_id = pid // num_pid_in_group
    first_pid_m = group_id * GROUP_M
    group_size_m = min(num_pid_m - first_pid_m, GROUP_M)
    pid_m = first_pid_m + ((pid % num_pid_in_group) % group_size_m)
    pid_n = (pid % num_pid_in_group) // group_size_m

    offs_am = (pid_m * BLOCK_M + tl.arange(0, BLOCK_M)) % M
    offs_bn = (pid_n * BLOCK_N + tl.arange(0, BLOCK_N)) % N
    offs_k = tl.arange(0, BLOCK_K)
    a_ptrs = a_ptr + offs_am[:, None] * stride_am + offs_k[None, :] * stride_ak
    b_ptrs = b_ptr + offs_k[:, None] * stride_bk + offs_bn[None, :] * stride_bn

    acc = tl.zeros((BLOCK_M, BLOCK_N), dtype=tl.float32)
    for kk in range(0, tl.cdiv(K, BLOCK_K)):
        a = tl.load(a_ptrs, mask=offs_k[None, :] < K - kk * BLOCK_K, other=0.0)
        b = tl.load(b_ptrs, mask=offs_k[:, None] < K - kk * BLOCK_K, other=0.0)
        acc = tl.dot(a, b, acc)
        a_ptrs += BLOCK_K * stride_ak
        b_ptrs += BLOCK_K * stride_bk

    c = acc.to(c_ptr.dtype.element_ty)
    offs_cm = pid_m * BLOCK_M + tl.arange(0, BLOCK_M)
    offs_cn = pid_n * BLOCK_N + tl.arange(0, BLOCK_N)
    c_ptrs = c_ptr + offs_cm[:, None] * stride_cm + offs_cn[None, :] * stride_cn
    mask = (offs_cm[:, None] < M) & (offs_cn[None, :] < N)
    tl.store(c_ptrs, c, mask=mask)

# config = {"BLOCK_K": 32, "BLOCK_M": 256, "BLOCK_N": 64, "GROUP_M": 8, "arch": "sm_90", "dtype": "fp16", "num_ctas": 1, "num_stages": 3, "num_warps": 8}
# arch = sm_90


// ===== COMPILED SASS (sm_90a) =====

	.target	sm_90a

	.elftype	@"ET_EXEC"


//--------------------- .note.nv.tkinfo           --------------------------
	.section	.note.nv.tkinfo,"",@"SHT_NOTE"
	.sectionflags	@"SHF_NOTE_NV_TKINFO"
	.tkinfo
        /*0018*/ 	.word	0x00000002
        /*0030*/ 	.string	""
        /*0030*/ 	.string	"ptxas"
        /*0030*/ 	.string	"Cuda compilation tools, release 13.0, V13.0.88"
        /*0030*/ 	.string	"Build cuda_13.0.r13.0/compiler.36424714_0"
        /*0030*/ 	.string	"-v  -suppress-debug-info  -lineinfo  -arch sm_90a "



//--------------------- .note.nv.cuinfo           --------------------------
	.section	.note.nv.cuinfo,"",@"SHT_NOTE"
	.sectionflags	@"SHF_NOTE_NV_CUINFO"
        /*0018*/ 	.short	0x0002
        /*001a*/ 	.short	0x005a
        /*001c*/ 	.short	0x0082
	.zero		2


//--------------------- .nv.info                  --------------------------
	.section	.nv.info,"",@"SHT_CUDA_INFO"
	.align	4


	//----- nvinfo : EIATTR_REGCOUNT
	.align		4
        /*0000*/ 	.byte	0x04, 0x2f
        /*0002*/ 	.short	(.L_1 - .L_0)
	.align		4
.L_0:
        /*0004*/ 	.word	index@(matmul_kernel)
        /*0008*/ 	.word	0x000000e2


	//----- nvinfo : EIATTR_FRAME_SIZE
	.align		4
.L_1:
        /*000c*/ 	.byte	0x04, 0x11
        /*000e*/ 	.short	(.L_3 - .L_2)
	.align		4
.L_2:
        /*0010*/ 	.word	index@(matmul_kernel)
        /*0014*/ 	.word	0x00000000


	//----- nvinfo : EIATTR_MIN_STACK_SIZE
	.align		4
.L_3:
        /*0018*/ 	.byte	0x04, 0x12
        /*001a*/ 	.short	(.L_5 - .L_4)
	.align		4
.L_4:
        /*001c*/ 	.word	index@(matmul_kernel)
        /*0020*/ 	.word	0x00000000
.L_5:


//--------------------- .nv.compat                --------------------------
	.section	.nv.compat,"",@"SHT_CUDA_COMPAT_INFO"
	.align	4
        /*0000*/ 	.byte	0x02, 0x09, 0x01, 0x00, 0x02, 0x02, 0x04, 0x00, 0x02, 0x05, 0x05, 0x00, 0x03, 0x07, 0x01, 0x01
        /*0010*/ 	.byte	0x02, 0x03, 0x00, 0x00, 0x02, 0x06, 0x01, 0x00, 0x04, 0x0b, 0x08, 0x00, 0x00, 0x00, 0x00, 0x00
        /*0020*/ 	.byte	0x00, 0x00, 0x00, 0x00


//--------------------- .nv.info.matmul_kernel    --------------------------
	.section	.nv.info.matmul_kernel,"",@"SHT_CUDA_INFO"
	.sectionflags	@""
	.align	4


	//----- nvinfo : EIATTR_CUDA_API_VERSION
	.align		4
        /*0000*/ 	.byte	0x04, 0x37
        /*0002*/ 	.short	(.L_7 - .L_6)
.L_6:
        /*0004*/ 	.word	0x00000082


	//----- nvinfo : EIATTR_KPARAM_INFO
	.align		4
.L_7:
        /*0008*/ 	.byte	0x04, 0x17
        /*000a*/ 	.short	(.L_9 - .L_8)
.L_8:
        /*000c*/ 	.word	0x00000000
        /*0010*/ 	.short	0x000d
        /*0012*/ 	.short	0x0048
        /*0014*/ 	.byte	0x00, 0xf4, 0x21, 0x00


	//----- nvinfo : EIATTR_KPARAM_INFO
	.align		4
.L_9:
        /*0018*/ 	.byte	0x04, 0x17
        /*001a*/ 	.short	(.L_11 - .L_10)
.L_10:
        /*001c*/ 	.word	0x00000000
        /*0020*/ 	.short	0x000c
        /*0022*/ 	.short	0x0040
        /*0024*/ 	.byte	0x00, 0xf4, 0x21, 0x00


	//----- nvinfo : EIATTR_KPARAM_INFO
	.align		4
.L_11:
        /*0028*/ 	.byte	0x04, 0x17
        /*002a*/ 	.short	(.L_13 - .L_12)
.L_12:
        /*002c*/ 	.word	0x00000000
        /*0030*/ 	.short	0x000b
        /*0032*/ 	.short	0x0038
        /*0034*/ 	.byte	0x00, 0xf0, 0x11, 0x00


	//----- nvinfo : EIATTR_KPARAM_INFO
	.align		4
.L_13:
        /*0038*/ 	.byte	0x04, 0x17
        /*003a*/ 	.short	(.L_15 - .L_14)
.L_14:
        /*003c*/ 	.word	0x00000000
        /*0040*/ 	.short	0x000a
        /*0042*/ 	.short	0x0034
        /*0044*/ 	.byte	0x00, 0xf0, 0x11, 0x00


	//----- nvinfo : EIATTR_KPARAM_INFO
	.align		4
.L_15:
        /*0048*/ 	.byte	0x04, 0x17
        /*004a*/ 	.short	(.L_17 - .L_16)
.L_16:
        /*004c*/ 	.word	0x00000000
        /*0050*/ 	.short	0x0009
        /*0052*/ 	.short	0x0030
        /*0054*/ 	.byte	0x00, 0xf0, 0x11, 0x00


	//----- nvinfo : EIATTR_KPARAM_INFO
	.align		4
.L_17:
        /*0058*/ 	.byte	0x04, 0x17
        /*005a*/ 	.short	(.L_19 - .L_18)
.L_18:
        /*005c*/ 	.word	0x00000000
        /*0060*/ 	.short	0x0008
        /*0062*/ 	.short	0x002c
        /*0064*/ 	.byte	0x00, 0xf0, 0x11, 0x00


	//----- nvinfo : EIATTR_KPARAM_INFO
	.align		4
.L_19:
        /*0068*/ 	.byte	0x04, 0x17
        /*006a*/ 	.short	(.L_21 - .L_20)
.L_20:
        /*006c*/ 	.word	0x00000000
        /*0070*/ 	.short	0x0007
        /*0072*/ 	.short	0x0028
        /*0074*/ 	.byte	0x00, 0xf0, 0x11, 0x00


	//----- nvinfo : EIATTR_KPARAM_INFO
	.align		4
.L_21:
        /*0078*/ 	.byte	0x04, 0x17
        /*007a*/ 	.short	(.L_23 - .L_22)
.L_22:
        /*007c*/ 	.word	0x00000000
        /*0080*/ 	.short	0x0006
        /*0082*/ 	.short	0x0024
        /*0084*/ 	.byte	0x00, 0xf0, 0x11, 0x00


	//----- nvinfo : EIATTR_KPARAM_INFO
	.align		4
.L_23:
        /*0088*/ 	.byte	0x04, 0x17
        /*008a*/ 	.short	(.L_25 - .L_24)
.L_24:
        /*008c*/ 	.word	0x00000000
        /*0090*/ 	.short	0x0005
        /*0092*/ 	.short	0x0020
        /*0094*/ 	.byte	0x00, 0xf0, 0x11, 0x00


	//----- nvinfo : EIATTR_KPARAM_INFO
	.align		4
.L_25:
        /*0098*/ 	.byte	0x04, 0x17
        /*009a*/ 	.short	(.L_27 - .L_26)
.L_26:
        /*009c*/ 	.word	0x00000000
        /*00a0*/ 	.short	0x0004
        /*00a2*/ 	.short	0x001c
        /*00a4*/ 	.byte	0x00, 0xf0, 0x11, 0x00


	//----- nvinfo : EIATTR_KPARAM_INFO
	.align		4
.L_27:
        /*00a8*/ 	.byte	0x04, 0x17
        /*00aa*/ 	.short	(.L_29 - .L_28)
.L_28:
        /*00ac*/ 	.word	0x00000000
        /*00b0*/ 	.short	0x0003
        /*00b2*/ 	.short	0x0018
        /*00b4*/ 	.byte	0x00, 0xf0, 0x11, 0x00


	//----- nvinfo : EIATTR_KPARAM_INFO
	.align		4
.L_29:
        /*00b8*/ 	.byte	0x04, 0x17
        /*00ba*/ 	.short	(.L_31 - .L_30)
.L_30:
        /*00bc*/ 	.word	0x00000000
        /*00c0*/ 	.short	0x0002
        /*00c2*/ 	.short	0x0010
        /*00c4*/ 	.byte	0x00, 0xf4, 0x21, 0x00


	//----- nvinfo : EIATTR_KPARAM_INFO
	.align		4
.L_31:
        /*00c8*/ 	.byte	0x04, 0x17
        /*00ca*/ 	.short	(.L_33 - .L_32)
.L_32:
        /*00cc*/ 	.word	0x00000000
        /*00d0*/ 	.short	0x0001
        /*00d2*/ 	.short	0x0008
        /*00d4*/ 	.byte	0x00, 0xf4, 0x21, 0x00


	//----- nvinfo : EIATTR_KPARAM_INFO
	.align		4
.L_33:
        /*00d8*/ 	.byte	0x04, 0x17
        /*00da*/ 	.short	(.L_35 - .L_34)
.L_34:
        /*00dc*/ 	.word	0x00000000
        /*00e0*/ 	.short	0x0000
        /*00e2*/ 	.short	0x0000
        /*00e4*/ 	.byte	0x00, 0xf4, 0x21, 0x00


	//----- nvinfo : EIATTR_SPARSE_MMA_MASK
	.align		4
.L_35:
        /*00e8*/ 	.byte	0x03, 0x50
        /*00ea*/ 	.short	0x0000


	//----- nvinfo : EIATTR_MAXREG_COUNT
	.align		4
        /*00ec*/ 	.byte	0x03, 0x1b
        /*00ee*/ 	.short	0x00ff


	//----- nvinfo : EIATTR_NUM_BARRIERS
	.align		4
        /*00f0*/ 	.byte	0x02, 0x4c
        /*00f2*/ 	.byte	0x01
	.zero		1


	//----- nvinfo : EIATTR_MERCURY_ISA_VERSION
	.align		4
        /*00f4*/ 	.byte	0x03, 0x5f
        /*00f6*/ 	.short	0x0101


	//----- nvinfo : EIATTR_EXIT_INSTR_OFFSETS
	.align		4
        /*00f8*/ 	.byte	0x04, 0x1c
        /*00fa*/ 	.short	(.L_37 - .L_36)


	//   ....[0]....
.L_36:
        /*00fc*/ 	.word	0x000044e0


	//   ....[1]....
        /*0100*/ 	.word	0x00004510


	//----- nvinfo : EIATTR_REQNTID
	.align		4
.L_37:
        /*0104*/ 	.byte	0x04, 0x10
        /*0106*/ 	.short	(.L_39 - .L_38)
.L_38:
        /*0108*/ 	.word	0x00000100
        /*010c*/ 	.word	0x00000001
        /*0110*/ 	.word	0x00000001


	//----- nvinfo : EIATTR_CBANK_PARAM_SIZE
	.align		4
.L_39:
        /*0114*/ 	.byte	0x03, 0x19
        /*0116*/ 	.short	0x0050


	//----- nvinfo : EIATTR_PARAM_CBANK
	.align		4
        /*0118*/ 	.byte	0x04, 0x0a
        /*011a*/ 	.short	(.L_41 - .L_40)
	.align		4
.L_40:
        /*011c*/ 	.word	index@(.nv.constant0.matmul_kernel)
        /*0120*/ 	.short	0x0210
        /*0122*/ 	.short	0x0050


	//----- nvinfo : EIATTR_SW_WAR
	.align		4
.L_41:
        /*0124*/ 	.byte	0x04, 0x36
        /*0126*/ 	.short	(.L_43 - .L_42)
.L_42:
        /*0128*/ 	.word	0x00000008
.L_43:


//--------------------- .nv.callgraph             --------------------------
	.section	.nv.callgraph,"",@"SHT_CUDA_CALLGRAPH"
	.align	4
	.sectionentsize	8
	.align		4
        /*0000*/ 	.word	0x00000000
	.align		4
        /*0004*/ 	.word	0xffffffff
	.align		4
        /*0008*/ 	.word	0x00000000
	.align		4
        /*000c*/ 	.word	0xfffffffe
	.align		4
        /*0010*/ 	.word	0x00000000
	.align		4
        /*0014*/ 	.word	0xfffffffd
	.align		4
        /*0018*/ 	.word	0x00000000
	.align		4
        /*001c*/ 	.word	0xfffffffc


//--------------------- .text.matmul_kernel       --------------------------
	.section	.text.matmul_kernel,"ax",@progbits
	.align	128
        .global         matmul_kernel
        .type           matmul_kernel,@function
        .size           matmul_kernel,(.L_x_3 - matmul_kernel)
        .other          matmul_kernel,@"STO_CUDA_ENTRY STV_DEFAULT"
matmul_kernel:
.text.matmul_kernel:
[----:B------:R-:W-:Y:S08]  /*0000*/  LDC R1, c[0x0][0x28] ;  /* 0x00000a00ff017b82 */ /* 0x000ff00000000800 */
[----:B------:R-:W0:Y:S01]  /*0010*/  LDC.64 R24, c[0x0][0x228] ;  /* 0x00008a00ff187b82 */ /* 0x000e220000000a00 */
[----:B------:R-:W1:Y:S01]  /*0020*/  S2R R5, SR_CTAID.X ;  /* 0x0000000000057919 */ /* 0x000e620000002500 */
[----:B------:R-:W-:Y:S01]  /*0030*/  UMOV UR4, 0x400 ;  /* 0x0000040000047882 */ /* 0x000fe20000000000 */
[----:B------:R-:W-:Y:S01]  /*0040*/  ULDC.64 UR14, c[0x0][0x208] ;  /* 0x00008200000e7ab9 */ /* 0x000fe20000000a00 */
[----:B------:R-:W-:-:S02]  /*0050*/  CS2R R12, SRZ ;  /* 0x00000000000c7805 */ /* 0x000fc4000001ff00 */
[----:B------:R-:W-:Y:S02]  /*0060*/  CS2R R14, SRZ ;  /* 0x00000000000e7805 */ /* 0x000fe4000001ff00 */
[----:B------:R-:W-:Y:S02]  /*0070*/  CS2R R16, SRZ ;  /* 0x0000000000107805 */ /* 0x000fe4000001ff00 */
[----:B------:R-:W-:Y:S01]  /*0080*/  CS2R R18, SRZ ;  /* 0x0000000000127805 */ /* 0x000fe2000001ff00 */
[----:B------:R-:W2:Y:S01]  /*0090*/  S2UR UR12, SR_CgaCtaId ;  /* 0x00000000000c79c3 */ /* 0x000ea20000008800 */
[----:B------:R-:W-:Y:S02]  /*00a0*/  CS2R R32, SRZ ;  /* 0x0000000000207805 */ /* 0x000fe4000001ff00 */
[----:B------:R-:W-:Y:S02]  /*00b0*/  CS2R R34, SRZ ;  /* 0x0000000000227805 */ /* 0x000fe4000001ff00 */
[----:B------:R-:W-:-:S02]  /*00c0*/  CS2R R36, SRZ ;  /* 0x0000000000247805 */ /* 0x000fc4000001ff00 */
[----:B------:R-:W-:Y:S02]  /*00d0*/  CS2R R38, SRZ ;  /* 0x0000000000267805 */ /* 0x000fe4000001ff00 */
[----:B------:R-:W-:Y:S02]  /*00e0*/  CS2R R40, SRZ ;  /* 0x0000000000287805 */ /* 0x000fe4000001ff00 */
[----:B------:R-:W-:Y:S02]  /*00f0*/  CS2R R42, SRZ ;  /* 0x00000000002a7805 */ /* 0x000fe4000001ff00 */
[----:B------:R-:W-:Y:S02]  /*0100*/  CS2R R44, SRZ ;  /* 0x00000000002c7805 */ /* 0x000fe4000001ff00 */
[----:B------:R-:W-:Y:S02]  /*0110*/  CS2R R46, SRZ ;  /* 0x00000000002e7805 */ /* 0x000fe4000001ff00 */
[----:B------:R-:W-:-:S02]  /*0120*/  CS2R R48, SRZ ;  /* 0x0000000000307805 */ /* 0x000fc4000001ff00 */
[----:B------:R-:W-:Y:S02]  /*0130*/  CS2R R50, SRZ ;  /* 0x0000000000327805 */ /* 0x000fe4000001ff00 */
[----:B------:R-:W-:Y:S02]  /*0140*/  CS2R R52, SRZ ;  /* 0x0000000000347805 */ /* 0x000fe4000001ff00 */
[----:B------:R-:W-:Y:S01]  /*0150*/  CS2R R54, SRZ ;  /* 0x0000000000367805 */ /* 0x000fe2000001ff00 */
[----:B0-----:R-:W-:-:S05]  /*0160*/  VIADD R0, R25, 0x3f ;  /* 0x0000003f19007836 */ /* 0x001fca0000000000 */
[----:B------:R-:W-:Y:S01]  /*0170*/  SHF.R.S32.HI R3, RZ, 0x1f, R0 ;  /* 0x0000001fff037819 */ /* 0x000fe20000011400 */
[----:B--2---:R-:W-:-:S03]  /*0180*/  ULEA UR12, UR12, UR4, 0x18 ;  /* 0x000000040c0c7291 */ /* 0x004fc6000f8ec03f */
[----:B------:R-:W-:Y:S02]  /*0190*/  LEA.HI R3, R3, R0, RZ, 0x6 ;  /* 0x0000000003037211 */ /* 0x000fe400078f30ff */
[----:B-1----:R-:W-:Y:S02]  /*01a0*/  IABS R8, R5 ;  /* 0x0000000500087213 */ /* 0x002fe40000000000 */
[----:B------:R-:W-:-:S05]  /*01b0*/  SHF.R.S32.HI R3, RZ, 0x6, R3 ;  /* 0x00000006ff037819 */ /* 0x000fca0000011403 */
[----:B------:R-:W-:-:S05]  /*01c0*/  IMAD.SHL.U32 R4, R3, 0x8, RZ ;  /* 0x0000000803047824 */ /* 0x000fca00078e00ff */
[-C--:B------:R-:W-:Y:S02]  /*01d0*/  IABS R7, R4.reuse ;  /* 0x0000000400077213 */ /* 0x080fe40000000000 */
[----:B------:R-:W-:Y:S02]  /*01e0*/  IABS R10, R4 ;  /* 0x00000004000a7213 */ /* 0x000fe40000000000 */
[----:B------:R-:W0:Y:S08]  /*01f0*/  I2F.RP R0, R7 ;  /* 0x0000000700007306 */ /* 0x000e300000209400 */
[----:B0-----:R-:W0:Y:S02]  /*0200*/  MUFU.RCP R0, R0 ;  /* 0x0000000000007308 */ /* 0x001e240000001000 */
[----:B0-----:R-:W-:-:S02]  /*0210*/  VIADD R2, R0, 0xffffffe ;  /* 0x0ffffffe00027836 */ /* 0x001fc40000000000 */
[----:B------:R-:W-:-:S04]  /*0220*/  IMAD.MOV R0, RZ, RZ, -R10 ;  /* 0x000000ffff007224 */ /* 0x000fc800078e0a0a */
[----:B------:R0:W1:Y:S01]  /*0230*/  F2I.FTZ.U32.TRUNC.NTZ R3, R2 ;  /* 0x0000000200037305 */ /* 0x000062000021f000 */
[----:B------:R-:W2:Y:S01]  /*0240*/  LDC R10, c[0x0][0x230] ;  /* 0x00008c00ff0a7b82 */ /* 0x000ea20000000800 */
[----:B0-----:R-:W-:Y:S02]  /*0250*/  IMAD.MOV.U32 R2, RZ, RZ, RZ ;  /* 0x000000ffff027224 */ /* 0x001fe400078e00ff */
[----:B-1----:R-:W-:-:S04]  /*0260*/  IMAD.MOV R6, RZ, RZ, -R3 ;  /* 0x000000ffff067224 */ /* 0x002fc800078e0a03 */
[----:B------:R-:W-:Y:S02]  /*0270*/  IMAD R9, R6, R7, RZ ;  /* 0x0000000706097224 */ /* 0x000fe400078e02ff */
[----:B------:R-:W-:Y:S02]  /*0280*/  IMAD.MOV.U32 R6, RZ, RZ, R8 ;  /* 0x000000ffff067224 */ /* 0x000fe400078e0008 */
[----:B------:R-:W-:-:S04]  /*0290*/  IMAD.HI.U32 R3, R3, R9, R2 ;  /* 0x0000000903037227 */ /* 0x000fc800078e0002 */
[----:B--2---:R-:W-:Y:S02]  /*02a0*/  VIADD R10, R10, 0x1f ;  /* 0x0000001f0a0a7836 */ /* 0x004fe40000000000 */
[----:B------:R-:W-:-:S04]  /*02b0*/  IMAD.HI.U32 R3, R3, R6, RZ ;  /* 0x0000000603037227 */ /* 0x000fc800078e00ff */
[----:B------:R-:W-:-:S05]  /*02c0*/  IMAD R0, R3, R0, R6 ;  /* 0x0000000003007224 */ /* 0x000fca00078e0206 */
[----:B------:R-:W-:-:S13]  /*02d0*/  ISETP.GT.U32.AND P1, PT, R7, R0, PT ;  /* 0x000000000700720c */ /* 0x000fda0003f24070 */
[----:B------:R-:W-:Y:S02]  /*02e0*/  @!P1 IMAD.IADD R0, R0, 0x1, -R7 ;  /* 0x0000000100009824 */ /* 0x000fe400078e0a07 */
[----:B------:R-:W-:Y:S01]  /*02f0*/  @!P1 VIADD R3, R3, 0x1 ;  /* 0x0000000103039836 */ /* 0x000fe20000000000 */
[----:B------:R-:W-:Y:S02]  /*0300*/  ISETP.NE.AND P1, PT, R4, RZ, PT ;  /* 0x000000ff0400720c */ /* 0x000fe40003f25270 */
[----:B------:R-:W-:Y:S02]  /*0310*/  ISETP.GE.U32.AND P0, PT, R0, R7, PT ;  /* 0x000000070000720c */ /* 0x000fe40003f06070 */
[----:B------:R-:W-:-:S04]  /*0320*/  LOP3.LUT R0, R5, R4, RZ, 0x3c, !PT ;  /* 0x0000000405007212 */ /* 0x000fc800078e3cff */
[----:B------:R-:W-:Y:S01]  /*0330*/  ISETP.GE.AND P2, PT, R0, RZ, PT ;  /* 0x000000ff0000720c */ /* 0x000fe20003f46270 */
[----:B------:R-:W-:-:S06]  /*0340*/  VIADD R0, R24, 0xff ;  /* 0x000000ff18007836 */ /* 0x000fcc0000000000 */
[----:B------:R-:W-:-:S04]  /*0350*/  @P0 VIADD R3, R3, 0x1 ;  /* 0x0000000103030836 */ /* 0x000fc80000000000 */
[----:B------:R-:W-:Y:S01]  /*0360*/  IMAD.MOV.U32 R2, RZ, RZ, R3 ;  /* 0x000000ffff027224 */ /* 0x000fe200078e0003 */
[----:B------:R-:W-:-:S03]  /*0370*/  SHF.R.S32.HI R3, RZ, 0x1f, R0 ;  /* 0x0000001fff037819 */ /* 0x000fc60000011400 */
[----:B------:R-:W-:Y:S01]  /*0380*/  @!P2 IMAD.MOV R2, RZ, RZ, -R2 ;  /* 0x000000ffff02a224 */ /* 0x000fe200078e0a02 */
[----:B------:R-:W-:Y:S02]  /*0390*/  @!P1 LOP3.LUT R2, RZ, R4, RZ, 0x33, !PT ;  /* 0x00000004ff029212 */ /* 0x000fe400078e33ff */
[----:B------:R-:W-:-:S03]  /*03a0*/  LEA.HI R3, R3, R0, RZ, 0x8 ;  /* 0x0000000003037211 */ /* 0x000fc600078f40ff */
[----:B------:R-:W-:Y:S02]  /*03b0*/  IMAD.SHL.U32 R6, R2, 0x8, RZ ;  /* 0x0000000802067824 */ /* 0x000fe400078e00ff */
[----:B------:R-:W-:-:S03]  /*03c0*/  IMAD.MOV R2, RZ, RZ, -R2 ;  /* 0x000000ffff027224 */ /* 0x000fc600078e0a02 */
[----:B------:R-:W-:Y:S01]  /*03d0*/  LEA.HI.SX32 R3, R3, -R6, 0x18 ;  /* 0x8000000603037211 */ /* 0x000fe200078fc2ff */
[----:B------:R-:W-:-:S03]  /*03e0*/  IMAD R4, R4, R2, R5 ;  /* 0x0000000204047224 */ /* 0x000fc600078e0205 */
[----:B------:R-:W-:Y:S02]  /*03f0*/  VIMNMX R11, R3, 0x8, PT ;  /* 0x00000008030b7848 */ /* 0x000fe40003fe0100 */
[----:B------:R-:W-:Y:S02]  /*0400*/  IABS R9, R4 ;  /* 0x0000000400097213 */ /* 0x000fe40000000000 */
[----:B------:R-:W-:-:S04]  /*0410*/  IABS R7, R11 ;  /* 0x0000000b00077213 */ /* 0x000fc80000000000 */
[----:B------:R-:W0:Y:S08]  /*0420*/  I2F.RP R0, R7 ;  /* 0x0000000700007306 */ /* 0x000e300000209400 */
[----:B0-----:R-:W0:Y:S02]  /*0430*/  MUFU.RCP R0, R0 ;  /* 0x0000000000007308 */ /* 0x001e240000001000 */
[----:B0-----:R-:W-:-:S06]  /*0440*/  VIADD R3, R0, 0xffffffe ;  /* 0x0ffffffe00037836 */ /* 0x001fcc0000000000 */
[----:B------:R-:W0:Y:S02]  /*0450*/  F2I.FTZ.U32.TRUNC.NTZ R3, R3 ;  /* 0x0000000300037305 */ /* 0x000e24000021f000 */
[----:B0-----:R-:W-:-:S04]  /*0460*/  IMAD.MOV R8, RZ, RZ, -R3 ;  /* 0x000000ffff087224 */ /* 0x001fc800078e0a03 */
[----:B------:R-:W-:Y:S01]  /*0470*/  IMAD.MOV.U32 R2, RZ, RZ, R8 ;  /* 0x000000ffff027224 */ /* 0x000fe200078e0008 */
[----:B------:R-:W-:-:S03]  /*0480*/  IABS R8, R11 ;  /* 0x0000000b00087213 */ /* 0x000fc60000000000 */
[----:B------:R-:W-:Y:S02]  /*0490*/  IMAD R5, R2, R7, RZ ;  /* 0x0000000702057224 */ /* 0x000fe400078e02ff */
[----:B------:R-:W-:Y:S02]  /*04a0*/  IMAD.MOV.U32 R2, RZ, RZ, RZ ;  /* 0x000000ffff027224 */ /* 0x000fe400078e00ff */
[----:B------:R-:W-:Y:S02]  /*04b0*/  IMAD.MOV R0, RZ, RZ, -R8 ;  /* 0x000000ffff007224 */ /* 0x000fe400078e0a08 */
[----:B------:R-:W-:Y:S02]  /*04c0*/  IMAD.HI.U32 R2, R3, R5, R2 ;  /* 0x0000000503027227 */ /* 0x000fe400078e0002 */
[----:B------:R-:W0:Y:S04]  /*04d0*/  S2R R5, SR_TID.X ;  /* 0x0000000000057919 */ /* 0x000e280000002100 */
[----:B------:R-:W-:-:S04]  /*04e0*/  IMAD.HI.U32 R2, R2, R9, RZ ;  /* 0x0000000902027227 */ /* 0x000fc800078e00ff */
[----:B------:R-:W-:-:S05]  /*04f0*/  IMAD R0, R2, R0, R9 ;  /* 0x0000000002007224 */ /* 0x000fca00078e0209 */
[----:B------:R-:W-:-:S13]  /*0500*/  ISETP.GT.U32.AND P1, PT, R7, R0, PT ;  /* 0x000000000700720c */ /* 0x000fda0003f24070 */
[----:B------:R-:W-:Y:S02]  /*0510*/  @!P1 IMAD.IADD R0, R0, 0x1, -R7 ;  /* 0x0000000100009824 */ /* 0x000fe400078e0a07 */
[----:B------:R-:W-:Y:S01]  /*0520*/  @!P1 VIADD R2, R2, 0x1 ;  /* 0x0000000102029836 */ /* 0x000fe20000000000 */
[----:B------:R-:W-:Y:S02]  /*0530*/  ISETP.NE.AND P1, PT, R11, RZ, PT ;  /* 0x000000ff0b00720c */ /* 0x000fe40003f25270 */
[----:B------:R-:W-:Y:S02]  /*0540*/  ISETP.GE.U32.AND P0, PT, R0, R7, PT ;  /* 0x000000070000720c */ /* 0x000fe40003f06070 */
[----:B------:R-:W-:Y:S02]  /*0550*/  LOP3.LUT R0, R4, R11, RZ, 0x3c, !PT ;  /* 0x0000000b04007212 */ /* 0x000fe400078e3cff */
[----:B0-----:R-:W-:Y:S02]  /*0560*/  LOP3.LUT R7, R5, 0xe0, RZ, 0xc0, !PT ;  /* 0x000000e005077812 */ /* 0x001fe400078ec0ff */
[----:B------:R-:W-:-:S07]  /*0570*/  ISETP.GE.AND P2, PT, R0, RZ, PT ;  /* 0x000000ff0000720c */ /* 0x000fce0003f46270 */
[----:B------:R-:W-:Y:S01]  /*0580*/  @P0 VIADD R2, R2, 0x1 ;  /* 0x0000000102020836 */ /* 0x000fe20000000000 */
[----:B------:R-:W-:-:S05]  /*0590*/  ISETP.GE.AND P0, PT, R10, 0x20, PT ;  /* 0x000000200a00780c */ /* 0x000fca0003f06270 */
[----:B------:R-:W-:Y:S01]  /*05a0*/  @!P2 IMAD.MOV R2, RZ, RZ, -R2 ;  /* 0x000000ffff02a224 */ /* 0x000fe200078e0a02 */
[----:B------:R-:W-:-:S05]  /*05b0*/  @!P1 LOP3.LUT R2, RZ, R11, RZ, 0x33, !PT ;  /* 0x0000000bff029212 */ /* 0x000fca00078e33ff */
[----:B------:R-:W-:-:S04]  /*05c0*/  IMAD.MOV R0, RZ, RZ, -R2 ;  /* 0x000000ffff007224 */ /* 0x000fc800078e0a02 */
[----:B------:R-:W-:-:S04]  /*05d0*/  IMAD R0, R11, R0, R4 ;  /* 0x000000000b007224 */ /* 0x000fc800078e0204 */
[----:B------:R-:W-:Y:S01]  /*05e0*/  IMAD.IADD R3, R6, 0x1, R0 ;  /* 0x0000000106037824 */ /* 0x000fe200078e0200 */
[----:B------:R-:W-:Y:S01]  /*05f0*/  LOP3.LUT R6, R5, 0xff, RZ, 0xc0, !PT ;  /* 0x000000ff05067812 */ /* 0x000fe200078ec0ff */
[----:B------:R-:W-:-:S04]  /*0600*/  IMAD.SHL.U32 R0, R2, 0x40, RZ ;  /* 0x0000004002007824 */ /* 0x000fc800078e00ff */
[----:B------:R-:W-:Y:S01]  /*0610*/  IMAD R4, R3, 0x100, R6 ;  /* 0x0000010003047824 */ /* 0x000fe200078e0206 */
[----:B------:R-:W-:Y:S06]  /*0620*/  @!P0 BRA `(.L_x_0) ;  /* 0x00000020007c8947 */ /* 0x000fec0003800000 */
[----:B------:R-:W-:Y:S01]  /*0630*/  IABS R23, R24 ;  /* 0x0000001800177213 */ /* 0x000fe20000000000 */
[----:B------:R-:W0:Y:S01]  /*0640*/  LDC.64 R108, c[0x0][0x218] ;  /* 0x00008600ff6c7b82 */ /* 0x000e220000000a00 */
[----:B------:R-:W-:Y:S01]  /*0650*/  IABS R19, R25 ;  /* 0x0000001900137213 */ /* 0x000fe20000000000 */
[----:B------:R-:W-:Y:S01]  /*0660*/  ULDC UR4, c[0x0][0x234] ;  /* 0x00008d0000047ab9 */ /* 0x000fe20000000800 */
[----:B------:R-:W1:Y:S01]  /*0670*/  I2F.RP R12, R23 ;  /* 0x00000017000c7306 */ /* 0x000e620000209400 */
[----:B------:R-:W-:Y:S01]  /*0680*/  LEA.HI R26, R7, R0, RZ, 0x1b ;  /* 0x00000000071a7211 */ /* 0x000fe200078fd8ff */
[----:B------:R-:W-:Y:S01]  /*0690*/  ULDC.64 UR6, c[0x0][0x210] ;  /* 0x0000840000067ab9 */ /* 0x000fe20000000a00 */
[----:B------:R-:W-:Y:S01]  /*06a0*/  ISETP.GE.AND P4, PT, R4, RZ, PT ;  /* 0x000000ff0400720c */ /* 0x000fe20003f86270 */
[----:B------:R-:W-:Y:S01]  /*06b0*/  ULDC UR5, c[0x0][0x230] ;  /* 0x00008c0000057ab9 */ /* 0x000fe20000000800 */
[C---:B------:R-:W-:Y:S01]  /*06c0*/  ISETP.GE.AND P0, PT, R26.reuse, RZ, PT ;  /* 0x000000ff1a00720c */ /* 0x040fe20003f06270 */
[----:B------:R-:W-:Y:S01]  /*06d0*/  VIADD R27, R26, 0x30 ;  /* 0x000000301a1b7836 */ /* 0x000fe20000000000 */
[----:B------:R-:W-:Y:S01]  /*06e0*/  ISETP.NE.AND P5, PT, R24, RZ, PT ;  /* 0x000000ff1800720c */ /* 0x000fe20003fa5270 */
[----:B------:R-:W2:Y:S01]  /*06f0*/  I2F.RP R11, R19 ;  /* 0x00000013000b7306 */ /* 0x000ea20000209400 */
[C---:B------:R-:W-:Y:S01]  /*0700*/  VIADD R28, R26.reuse, 0x28 ;  /* 0x000000281a1c7836 */ /* 0x040fe20000000000 */
[----:B------:R-:W3:Y:S01]  /*0710*/  LDC R89, c[0x0][0x238] ;  /* 0x00008e00ff597b82 */ /* 0x000ee20000000800 */
[C---:B------:R-:W-:Y:S01]  /*0720*/  VIADD R29, R26.reuse, 0x20 ;  /* 0x000000201a1d7836 */ /* 0x040fe20000000000 */
[----:B------:R-:W-:Y:S01]  /*0730*/  CS2R R56, SRZ ;  /* 0x0000000000387805 */ /* 0x000fe2000001ff00 */
[C---:B------:R-:W-:Y:S01]  /*0740*/  VIADD R30, R26.reuse, 0x18 ;  /* 0x000000181a1e7836 */ /* 0x040fe20000000000 */
[----:B------:R-:W-:Y:S01]  /*0750*/  IABS R15, R28 ;  /* 0x0000001c000f7213 */ /* 0x000fe20000000000 */
[C---:B------:R-:W-:Y:S01]  /*0760*/  VIADD R31, R26.reuse, 0x10 ;  /* 0x000000101a1f7836 */ /* 0x040fe20000000000 */
[----:B-1----:R-:W1:Y:S01]  /*0770*/  MUFU.RCP R12, R12 ;  /* 0x0000000c000c7308 */ /* 0x002e620000001000 */
[----:B------:R-:W-:Y:S01]  /*0780*/  IABS R17, R29 ;  /* 0x0000001d00117213 */ /* 0x000fe20000000000 */
[----:B------:R-:W-:Y:S01]  /*0790*/  VIADD R32, R26, 0x8 ;  /* 0x000000081a207836 */ /* 0x000fe20000000000 */
[----:B------:R-:W-:-:S02]  /*07a0*/  IABS R21, R30 ;  /* 0x0000001e00157213 */ /* 0x000fc40000000000 */
[----:B------:R-:W-:Y:S02]  /*07b0*/  CS2R R58, SRZ ;  /* 0x00000000003a7805 */ /* 0x000fe4000001ff00 */
[----:B------:R-:W-:Y:S02]  /*07c0*/  IABS R22, R31 ;  /* 0x0000001f00167213 */ /* 0x000fe40000000000 */
[----:B------:R-:W-:Y:S02]  /*07d0*/  CS2R R60, SRZ ;  /* 0x00000000003c7805 */ /* 0x000fe4000001ff00 */
[----:B------:R-:W-:Y:S01]  /*07e0*/  CS2R R62, SRZ ;  /* 0x00000000003e7805 */ /* 0x000fe2000001ff00 */
[----:B--2---:R-:W2:Y:S01]  /*07f0*/  MUFU.RCP R11, R11 ;  /* 0x0000000b000b7308 */ /* 0x004ea20000001000 */
[----:B------:R-:W-:Y:S02]  /*0800*/  CS2R R64, SRZ ;  /* 0x0000000000407805 */ /* 0x000fe4000001ff00 */
[----:B------:R-:W-:-:S02]  /*0810*/  CS2R R66, SRZ ;  /* 0x0000000000427805 */ /* 0x000fc4000001ff00 */
[----:B------:R-:W-:Y:S02]  /*0820*/  CS2R R68, SRZ ;  /* 0x0000000000447805 */ /* 0x000fe4000001ff00 */
[----:B------:R-:W-:Y:S02]  /*0830*/  CS2R R70, SRZ ;  /* 0x0000000000467805 */ /* 0x000fe4000001ff00 */
[----:B------:R-:W-:Y:S02]  /*0840*/  CS2R R72, SRZ ;  /* 0x0000000000487805 */ /* 0x000fe4000001ff00 */
[----:B------:R-:W-:Y:S02]  /*0850*/  CS2R R74, SRZ ;  /* 0x00000000004a7805 */ /* 0x000fe4000001ff00 */
[----:B------:R-:W-:Y:S02]  /*0860*/  CS2R R76, SRZ ;  /* 0x00000000004c7805 */ /* 0x000fe4000001ff00 */
[----:B------:R-:W-:Y:S01]  /*0870*/  CS2R R78, SRZ ;  /* 0x00000000004e7805 */ /* 0x000fe2000001ff00 */
[----:B-1----:R-:W-:Y:S01]  /*0880*/  VIADD R8, R12, 0xffffffe ;  /* 0x0ffffffe0c087836 */ /* 0x002fe20000000000 */
[----:B------:R-:W-:Y:S01]  /*0890*/  CS2R R80, SRZ ;  /* 0x0000000000507805 */ /* 0x000fe2000001ff00 */
[C---:B---3--:R-:W-:Y:S01]  /*08a0*/  IMAD R137, R89.reuse, 0x1a, RZ ;  /* 0x0000001a59897824 */ /* 0x048fe200078e02ff */
[----:B------:R-:W-:Y:S01]  /*08b0*/  CS2R R82, SRZ ;  /* 0x0000000000527805 */ /* 0x000fe2000001ff00 */
[----:B------:R1:W3:Y:S01]  /*08c0*/  F2I.FTZ.U32.TRUNC.NTZ R9, R8 ;  /* 0x0000000800097305 */ /* 0x0002e2000021f000 */
[C---:B------:R-:W-:Y:S01]  /*08d0*/  IMAD R135, R89.reuse, 0x19, RZ ;  /* 0x0000001959877824 */ /* 0x040fe200078e02ff */
[----:B------:R-:W-:Y:S01]  /*08e0*/  CS2R R84, SRZ ;  /* 0x0000000000547805 */ /* 0x000fe2000001ff00 */
[----:B------:R-:W-:Y:S01]  /*08f0*/  IMAD R133, R89, 0x18, RZ ;  /* 0x0000001859857824 */ /* 0x000fe200078e02ff */
[----:B------:R-:W-:Y:S01]  /*0900*/  CS2R R86, SRZ ;  /* 0x0000000000567805 */ /* 0x000fe2000001ff00 */
[----:B--2---:R-:W-:Y:S01]  /*0910*/  VIADD R2, R11, 0xffffffe ;  /* 0x0ffffffe0b027836 */ /* 0x004fe20000000000 */
[----:B------:R-:W-:Y:S01]  /*0920*/  CS2R R34, SRZ ;  /* 0x0000000000227805 */ /* 0x000fe2000001ff00 */
[----:B------:R-:W-:Y:S01]  /*0930*/  VIADD R11, R26, 0x38 ;  /* 0x000000381a0b7836 */ /* 0x000fe20000000000 */
[----:B------:R-:W-:Y:S01]  /*0940*/  IABS R26, R26 ;  /* 0x0000001a001a7213 */ /* 0x000fe20000000000 */
[----:B------:R2:W4:Y:S01]  /*0950*/  F2I.FTZ.U32.TRUNC.NTZ R3, R2 ;  /* 0x0000000200037305 */ /* 0x000522000021f000 */
[----:B-1----:R-:W-:Y:S01]  /*0960*/  IMAD.MOV.U32 R8, RZ, RZ, RZ ;  /* 0x000000ffff087224 */ /* 0x002fe200078e00ff */
[----:B------:R-:W-:-:S02]  /*0970*/  CS2R R36, SRZ ;  /* 0x0000000000247805 */ /* 0x000fc4000001ff00 */
[----:B------:R-:W-:Y:S01]  /*0980*/  IABS R12, R11 ;  /* 0x0000000b000c7213 */ /* 0x000fe20000000000 */
[C---:B------:R-:W-:Y:S01]  /*0990*/  IMAD R131, R89.reuse, 0x17, RZ ;  /* 0x0000001759837824 */ /* 0x040fe200078e02ff */
[----:B------:R-:W-:Y:S01]  /*09a0*/  CS2R R38, SRZ ;  /* 0x0000000000267805 */ /* 0x000fe2000001ff00 */
[--C-:B---3--:R-:W-:Y:S01]  /*09b0*/  IMAD.MOV R16, RZ, RZ, -R9.reuse ;  /* 0x000000ffff107224 */ /* 0x108fe200078e0a09 */
[----:B------:R-:W-:Y:S01]  /*09c0*/  CS2R R40, SRZ ;  /* 0x0000000000287805 */ /* 0x000fe2000001ff00 */
[----:B------:R-:W-:Y:S01]  /*09d0*/  IMAD R129, R89, 0x16, RZ ;  /* 0x0000001659817824 */ /* 0x000fe200078e02ff */
[----:B------:R-:W-:Y:S01]  /*09e0*/  CS2R R42, SRZ ;  /* 0x00000000002a7805 */ /* 0x000fe2000001ff00 */
[----:B------:R-:W-:Y:S01]  /*09f0*/  IMAD R13, R16, R23, RZ ;  /* 0x00000017100d7224 */ /* 0x000fe200078e02ff */
[----:B------:R-:W-:Y:S01]  /*0a00*/  IABS R16, R4 ;  /* 0x0000000400107213 */ /* 0x000fe20000000000 */
[----:B--2---:R-:W-:Y:S01]  /*0a10*/  IMAD.MOV.U32 R2, RZ, RZ, RZ ;  /* 0x000000ffff027224 */ /* 0x004fe200078e00ff */
[----:B------:R-:W-:Y:S01]  /*0a20*/  CS2R R44, SRZ ;  /* 0x00000000002c7805 */ /* 0x000fe2000001ff00 */
[----:B------:R-:W-:Y:S01]  /*0a30*/  IMAD.HI.U32 R8, R9, R13, R8 ;  /* 0x0000000d09087227 */ /* 0x000fe200078e0008 */
[----:B------:R-:W-:-:S02]  /*0a40*/  IABS R13, R27 ;  /* 0x0000001b000d7213 */ /* 0x000fc40000000000 */
[----:B------:R-:W-:Y:S02]  /*0a50*/  CS2R R46, SRZ ;  /* 0x00000000002e7805 */ /* 0x000fe4000001ff00 */
[----:B------:R-:W-:Y:S01]  /*0a60*/  CS2R R48, SRZ ;  /* 0x0000000000307805 */ /* 0x000fe2000001ff00 */
[----:B----4-:R-:W-:Y:S01]  /*0a70*/  IMAD.MOV R14, RZ, RZ, -R3 ;  /* 0x000000ffff0e7224 */ /* 0x010fe200078e0a03 */
[----:B------:R-:W-:Y:S01]  /*0a80*/  CS2R R50, SRZ ;  /* 0x0000000000327805 */ /* 0x000fe2000001ff00 */
[----:B------:R-:W-:Y:S01]  /*0a90*/  IMAD.HI.U32 R8, R8, R16, RZ ;  /* 0x0000001008087227 */ /* 0x000fe200078e00ff */
[----:B------:R-:W-:Y:S02]  /*0aa0*/  CS2R R52, SRZ ;  /* 0x0000000000347805 */ /* 0x000fe4000001ff00 */
[----:B------:R-:W-:Y:S01]  /*0ab0*/  CS2R R54, SRZ ;  /* 0x0000000000367805 */ /* 0x000fe2000001ff00 */
[----:B------:R-:W-:Y:S01]  /*0ac0*/  UMOV UR11, 0x80000020 ;  /* 0x80000020000b7882 */ /* 0x000fe20000000000 */
[----:B------:R-:W-:-:S02]  /*0ad0*/  IMAD R9, R14, R19, RZ ;  /* 0x000000130e097224 */ /* 0x000fc400078e02ff */
[----:B------:R-:W-:Y:S02]  /*0ae0*/  IMAD R127, R89, 0x15, RZ ;  /* 0x00000015597f7824 */ /* 0x000fe400078e02ff */
[----:B------:R-:W-:-:S04]  /*0af0*/  IMAD.HI.U32 R2, R3, R9, R2 ;  /* 0x0000000903027227 */ /* 0x000fc800078e0002 */
[----:B------:R-:W-:Y:S02]  /*0b00*/  IMAD.MOV.U32 R9, RZ, RZ, R12 ;  /* 0x000000ffff097224 */ /* 0x000fe400078e000c */
[----:B------:R-:W-:Y:S02]  /*0b10*/  IMAD.MOV R12, RZ, RZ, -R8 ;  /* 0x000000ffff0c7224 */ /* 0x000fe400078e0a08 */
[----:B------:R-:W-:-:S04]  /*0b20*/  IMAD.HI.U32 R3, R2, R9, RZ ;  /* 0x0000000902037227 */ /* 0x000fc800078e00ff */
[C---:B------:R-:W-:Y:S02]  /*0b30*/  IMAD R16, R23.reuse, R12, R16 ;  /* 0x0000000c17107224 */ /* 0x040fe400078e0210 */
[----:B------:R-:W-:Y:S02]  /*0b40*/  IMAD.MOV R8, RZ, RZ, -R3 ;  /* 0x000000ffff087224 */ /* 0x000fe400078e0a03 */
[----:B------:R-:W-:Y:S01]  /*0b50*/  IMAD.HI.U32 R3, R2, R13, RZ ;  /* 0x0000000d02037227 */ /* 0x000fe200078e00ff */
[----:B------:R-:W-:-:S03]  /*0b60*/  ISETP.GT.U32.AND P1, PT, R23, R16, PT ;  /* 0x000000101700720c */ /* 0x000fc60003f24070 */
[----:B------:R-:W-:Y:S02]  /*0b70*/  IMAD R8, R19, R8, R9 ;  /* 0x0000000813087224 */ /* 0x000fe400078e0209 */
[----:B------:R-:W-:-:S04]  /*0b80*/  IMAD.HI.U32 R9, R2, R15, RZ ;  /* 0x0000000f02097227 */ /* 0x000fc800078e00ff */
[----:B------:R-:W-:Y:S02]  /*0b90*/  IMAD.MOV R14, RZ, RZ, -R3 ;  /* 0x000000ffff0e7224 */ /* 0x000fe400078e0a03 */
[----:B------:R-:W-:-:S04]  /*0ba0*/  IMAD.HI.U32 R12, R2, R17, RZ ;  /* 0x00000011020c7227 */ /* 0x000fc800078e00ff */
[----:B------:R-:W-:Y:S02]  /*0bb0*/  IMAD.MOV R18, RZ, RZ, -R9 ;  /* 0x000000ffff127224 */ /* 0x000fe400078e0a09 */
[C---:B------:R-:W-:Y:S02]  /*0bc0*/  IMAD R9, R19.reuse, R14, R13 ;  /* 0x0000000e13097224 */ /* 0x040fe400078e020d */
[----:B------:R-:W-:Y:S01]  /*0bd0*/  @!P1 IMAD.IADD R16, R16, 0x1, -R23 ;  /* 0x0000000110109824 */ /* 0x000fe200078e0a17 */
[C---:B------:R-:W-:Y:S01]  /*0be0*/  ISETP.GT.U32.AND P1, PT, R19.reuse, R8, PT ;  /* 0x000000081300720c */ /* 0x040fe20003f24070 */
[----:B------:R-:W-:Y:S01]  /*0bf0*/  IMAD.MOV R20, RZ, RZ, -R12 ;  /* 0x000000ffff147224 */ /* 0x000fe200078e0a0c */
[C---:B------:R-:W-:Y:S01]  /*0c00*/  ISETP.GT.U32.AND P3, PT, R19.reuse, R9, PT ;  /* 0x000000091300720c */ /* 0x040fe20003f64070 */
[----:B------:R-:W-:Y:S01]  /*0c10*/  IMAD R12, R19, R18, R15 ;  /* 0x00000012130c7224 */ /* 0x000fe200078e020f */
[----:B------:R-:W-:Y:S01]  /*0c20*/  ISETP.GT.U32.AND P2, PT, R23, R16, PT ;  /* 0x000000101700720c */ /* 0x000fe20003f44070 */
[----:B------:R-:W-:-:S03]  /*0c30*/  IMAD.HI.U32 R3, R2, R21, RZ ;  /* 0x0000001502037227 */ /* 0x000fc600078e00ff */
[----:B------:R-:W-:Y:S01]  /*0c40*/  ISETP.GT.U32.AND P6, PT, R19, R12, PT ;  /* 0x0000000c1300720c */ /* 0x000fe20003fc4070 */
[----:B------:R-:W-:-:S04]  /*0c50*/  IMAD.HI.U32 R14, R2, R22, RZ ;  /* 0x00000016020e7227 */ /* 0x000fc800078e00ff */
[----:B------:R-:W-:Y:S02]  /*0c60*/  IMAD.MOV R18, RZ, RZ, -R3 ;  /* 0x000000ffff127224 */ /* 0x000fe400078e0a03 */
[C---:B------:R-:W-:Y:S01]  /*0c70*/  IMAD R13, R19.reuse, R20, R17 ;  /* 0x00000014130d7224 */ /* 0x040fe200078e0211 */
[----:B------:R-:W-:Y:S01]  /*0c80*/  IABS R17, R32 ;  /* 0x0000002000117213 */ /* 0x000fe20000000000 */
[----:B------:R-:W-:Y:S02]  /*0c90*/  IMAD.MOV R15, RZ, RZ, -R14 ;  /* 0x000000ffff0f7224 */ /* 0x000fe400078e0a0e */
[----:B------:R-:W-:Y:S01]  /*0ca0*/  @!P2 IMAD.IADD R16, R16, 0x1, -R23 ;  /* 0x000000011010a824 */ /* 0x000fe200078e0a17 */
[----:B------:R-:W-:Y:S01]  /*0cb0*/  ISETP.GT.U32.AND P2, PT, R19, R13, PT ;  /* 0x0000000d1300720c */ /* 0x000fe20003f44070 */
[--C-:B------:R-:W-:Y:S01]  /*0cc0*/  @!P1 IMAD.IADD R8, R8, 0x1, -R19.reuse ;  /* 0x0000000108089824 */ /* 0x100fe200078e0a13 */
[----:B------:R-:W-:Y:S01]  /*0cd0*/  LOP3.LUT R23, R5, 0x1f, RZ, 0xc0, !PT ;  /* 0x0000001f05177812 */ /* 0x000fe200078ec0ff */
[----:B------:R-:W-:-:S02]  /*0ce0*/  @!P3 IMAD.IADD R9, R9, 0x1, -R19 ;  /* 0x000000010909b824 */ /* 0x000fc400078e0a13 */
[C---:B------:R-:W-:Y:S01]  /*0cf0*/  IMAD R14, R19.reuse, R18, R21 ;  /* 0x00000012130e7224 */ /* 0x040fe200078e0215 */
[C---:B------:R-:W-:Y:S01]  /*0d00*/  ISETP.GT.U32.AND P1, PT, R19.reuse, R8, PT ;  /* 0x000000081300720c */ /* 0x040fe20003f24070 */
[----:B------:R-:W-:Y:S01]  /*0d10*/  IMAD.MOV.U32 R21, RZ, RZ, R26 ;  /* 0x000000ffff157224 */ /* 0x000fe200078e001a */
[----:B------:R-:W-:Y:S01]  /*0d20*/  ISETP.GT.U32.AND P3, PT, R19, R9, PT ;  /* 0x000000091300720c */ /* 0x000fe20003f64070 */
[----:B------:R-:W-:Y:S02]  /*0d30*/  IMAD.MOV.U32 R18, RZ, RZ, R16 ;  /* 0x000000ffff127224 */ /* 0x000fe400078e0010 */
[----:B------:R-:W-:Y:S02]  /*0d40*/  @!P6 IMAD.IADD R12, R12, 0x1, -R19 ;  /* 0x000000010c0ce824 */ /* 0x000fe400078e0a13 */
[----:B------:R-:W-:-:S04]  /*0d50*/  IMAD.HI.U32 R3, R2, R17, RZ ;  /* 0x0000001102037227 */ /* 0x000fc800078e00ff */
[----:B------:R-:W-:-:S04]  /*0d60*/  IMAD.HI.U32 R2, R2, R21, RZ ;  /* 0x0000001502027227 */ /* 0x000fc800078e00ff */
[----:B------:R-:W-:Y:S01]  /*0d70*/  @!P4 IMAD.MOV R18, RZ, RZ, -R18 ;  /* 0x000000ffff12c224 */ /* 0x000fe200078e0a12 */
[C---:B------:R-:W-:Y:S01]  /*0d80*/  ISETP.GT.U32.AND P4, PT, R19.reuse, R12, PT ;  /* 0x0000000c1300720c */ /* 0x040fe20003f84070 */
[----:B------:R-:W-:Y:S01]  /*0d90*/  IMAD.MOV R20, RZ, RZ, -R3 ;  /* 0x000000ffff147224 */ /* 0x000fe200078e0a03 */
[----:B------:R-:W-:Y:S01]  /*0da0*/  @!P5 LOP3.LUT R18, RZ, R24, RZ, 0x33, !PT ;  /* 0x00000018ff12d212 */ /* 0x000fe200078e33ff */
[----:B------:R-:W-:Y:S01]  /*0db0*/  IMAD.MOV R2, RZ, RZ, -R2 ;  /* 0x000000ffff027224 */ /* 0x000fe200078e0a02 */
[C---:B------:R-:W-:Y:S01]  /*0dc0*/  ISETP.GT.U32.AND P5, PT, R19.reuse, R14, PT ;  /* 0x0000000e1300720c */ /* 0x040fe20003fa4070 */
[C---:B------:R-:W-:Y:S01]  /*0dd0*/  IMAD R16, R19.reuse, R20, R17 ;  /* 0x0000001413107224 */ /* 0x040fe200078e0211 */
[----:B------:R-:W-:Y:S01]  /*0de0*/  SHF.R.S32.HI R3, RZ, 0x1f, R10 ;  /* 0x0000001fff037819 */ /* 0x000fe2000001140a */
[C---:B------:R-:W-:Y:S02]  /*0df0*/  IMAD R15, R19.reuse, R15, R22 ;  /* 0x0000000f130f7224 */ /* 0x040fe400078e0216 */
[----:B------:R-:W-:Y:S01]  /*0e00*/  IMAD R17, R19, R2, R21 ;  /* 0x0000000213117224 */ /* 0x000fe200078e0215 */
[----:B------:R-:W-:Y:S01]  /*0e10*/  SHF.R.U32.HI R2, RZ, 0x5, R5 ;  /* 0x00000005ff027819 */ /* 0x000fe20000011605 */
[--C-:B------:R-:W-:Y:S01]  /*0e20*/  @!P2 IMAD.IADD R13, R13, 0x1, -R19.reuse ;  /* 0x000000010d0da824 */ /* 0x100fe200078e0a13 */
[C---:B------:R-:W-:Y:S01]  /*0e30*/  ISETP.GT.U32.AND P6, PT, R19.reuse, R15, PT ;  /* 0x0000000f1300720c */ /* 0x040fe20003fc4070 */
[--C-:B------:R-:W-:Y:S01]  /*0e40*/  @!P1 IMAD.IADD R8, R8, 0x1, -R19.reuse ;  /* 0x0000000108089824 */ /* 0x100fe200078e0a13 */
[----:B------:R-:W-:Y:S01]  /*0e50*/  ISETP.GT.U32.AND P1, PT, R19, R16, PT ;  /* 0x000000101300720c */ /* 0x000fe20003f24070 */
[--C-:B------:R-:W-:Y:S01]  /*0e60*/  @!P3 IMAD.IADD R9, R9, 0x1, -R19.reuse ;  /* 0x000000010909b824 */ /* 0x100fe200078e0a13 */
[C---:B------:R-:W-:Y:S01]  /*0e70*/  ISETP.GT.U32.AND P3, PT, R19.reuse, R17, PT ;  /* 0x000000111300720c */ /* 0x040fe20003f64070 */
[--C-:B------:R-:W-:Y:S01]  /*0e80*/  @!P4 IMAD.IADD R12, R12, 0x1, -R19.reuse ;  /* 0x000000010c0cc824 */ /* 0x100fe200078e0a13 */
[----:B------:R-:W-:Y:S01]  /*0e90*/  ISETP.GT.U32.AND P2, PT, R19, R13, PT ;  /* 0x0000000d1300720c */ /* 0x000fe20003f44070 */
[--C-:B------:R-:W-:Y:S01]  /*0ea0*/  @!P5 IMAD.IADD R14, R14, 0x1, -R19.reuse ;  /* 0x000000010e0ed824 */ /* 0x100fe200078e0a13 */
[----:B------:R-:W-:Y:S01]  /*0eb0*/  ISETP.GE.AND P4, PT, R11, RZ, PT ;  /* 0x000000ff0b00720c */ /* 0x000fe20003f86270 */
[----:B------:R-:W-:Y:S01]  /*0ec0*/  IMAD.SHL.U32 R11, R6, 0x2, RZ ;  /* 0x00000002060b7824 */ /* 0x000fe200078e00ff */
[----:B------:R-:W-:Y:S01]  /*0ed0*/  R2UR UR13, R2 ;  /* 0x00000000020d72ca */ /* 0x000fe200000e0000 */
[----:B------:R-:W-:Y:S01]  /*0ee0*/  IMAD.MOV.U32 R2, RZ, RZ, R8 ;  /* 0x000000ffff027224 */ /* 0x000fe200078e0008 */
[----:B------:R-:W-:Y:S01]  /*0ef0*/  LEA.HI R3, R3, R10, RZ, 0x5 ;  /* 0x0000000a03037211 */ /* 0x000fe200078f28ff */
[--C-:B------:R-:W-:Y:S01]  /*0f00*/  @!P6 IMAD.IADD R15, R15, 0x1, -R19.reuse ;  /* 0x000000010f0fe824 */ /* 0x100fe200078e0a13 */
[----:B------:R-:W-:Y:S01]  /*0f10*/  ISETP.GT.U32.AND P6, PT, R19, R14, PT ;  /* 0x0000000e1300720c */ /* 0x000fe20003fc4070 */
[--C-:B------:R-:W-:Y:S01]  /*0f20*/  @!P1 IMAD.IADD R16, R16, 0x1, -R19.reuse ;  /* 0x0000000110109824 */ /* 0x100fe200078e0a13 */
[----:B------:R-:W-:Y:S01]  /*0f30*/  ISETP.GE.AND P1, PT, R28, RZ, PT ;  /* 0x000000ff1c00720c */ /* 0x000fe20003f26270 */
[--C-:B------:R-:W-:Y:S01]  /*0f40*/  @!P3 IMAD.IADD R17, R17, 0x1, -R19.reuse ;  /* 0x000000011111b824 */ /* 0x100fe200078e0a13 */
[----:B------:R-:W-:Y:S01]  /*0f50*/  LOP3.LUT R8, R5, 0xc0, RZ, 0xc0, !PT ;  /* 0x000000c005087812 */ /* 0x000fe200078ec0ff */
[----:B------:R-:W-:Y:S01]  /*0f60*/  @!P2 IMAD.IADD R13, R13, 0x1, -R19 ;  /* 0x000000010d0da824 */ /* 0x000fe200078e0a13 */
[C---:B------:R-:W-:Y:S01]  /*0f70*/  ISETP.GT.U32.AND P2, PT, R19.reuse, R15, PT ;  /* 0x0000000f1300720c */ /* 0x040fe20003f44070 */
[----:B------:R-:W-:Y:S01]  /*0f80*/  @!P4 IMAD.MOV R2, RZ, RZ, -R2 ;  /* 0x000000ffff02c224 */ /* 0x000fe200078e0a02 */
[C---:B------:R-:W-:Y:S01]  /*0f90*/  ISETP.GT.U32.AND P3, PT, R19.reuse, R16, PT ;  /* 0x000000101300720c */ /* 0x040fe20003f64070 */
[----:B------:R-:W-:Y:S01]  /*0fa0*/  IMAD.MOV.U32 R10, RZ, RZ, R9 ;  /* 0x000000ffff0a7224 */ /* 0x000fe200078e0009 */
[----:B------:R-:W-:Y:S01]  /*0fb0*/  ISETP.GT.U32.AND P4, PT, R19, R17, PT ;  /* 0x000000111300720c */ /* 0x000fe20003f84070 */
[----:B------:R-:W-:Y:S01]  /*0fc0*/  IMAD.SHL.U32 R9, R5, 0x2, RZ ;  /* 0x0000000205097824 */ /* 0x000fe200078e00ff */
[----:B------:R-:W-:Y:S01]  /*0fd0*/  ISETP.GE.AND P5, PT, R27, RZ, PT ;  /* 0x000000ff1b00720c */ /* 0x000fe20003fa6270 */
[--C-:B------:R-:W-:Y:S01]  /*0fe0*/  @!P6 IMAD.IADD R14, R14, 0x1, -R19.reuse ;  /* 0x000000010e0ee824 */ /* 0x100fe200078e0a13 */
[----:B------:R-:W-:Y:S01]  /*0ff0*/  SHF.R.U32.HI R20, RZ, 0x2, R8 ;  /* 0x00000002ff147819 */ /* 0x000fe20000011608 */
[----:B------:R-:W-:Y:S01]  /*1000*/  @!P1 IMAD.MOV R12, RZ, RZ, -R12 ;  /* 0x000000ffff0c9224 */ /* 0x000fe200078e0a0c */
[----:B------:R-:W-:Y:S01]  /*1010*/  LOP3.LUT R9, R9, 0x7e, RZ, 0xc0, !PT ;  /* 0x0000007e09097812 */ /* 0x000fe200078ec0ff */
[----:B------:R-:W-:Y:S01]  /*1020*/  IMAD R18, R18, UR4, RZ ;  /* 0x0000000412127c24 */ /* 0x000fe2000f8e02ff */
[----:B------:R-:W-:Y:S01]  /*1030*/  ISETP.GE.AND P6, PT, R30, RZ, PT ;  /* 0x000000ff1e00720c */ /* 0x000fe20003fc6270 */
[--C-:B------:R-:W-:Y:S01]  /*1040*/  @!P2 IMAD.IADD R15, R15, 0x1, -R19.reuse ;  /* 0x000000010f0fa824 */ /* 0x100fe200078e0a13 */
[----:B------:R-:W-:Y:S01]  /*1050*/  ISETP.GE.AND P2, PT, R31, RZ, PT ;  /* 0x000000ff1f00720c */ /* 0x000fe20003f46270 */
[--C-:B------:R-:W-:Y:S01]  /*1060*/  @!P3 IMAD.IADD R16, R16, 0x1, -R19.reuse ;  /* 0x000000011010b824 */ /* 0x100fe200078e0a13 */
[----:B------:R-:W-:Y:S01]  /*1070*/  ISETP.GE.AND P3, PT, R32, RZ, PT ;  /* 0x000000ff2000720c */ /* 0x000fe20003f66270 */
[----:B------:R-:W-:Y:S01]  /*1080*/  @!P4 IMAD.IADD R17, R17, 0x1, -R19 ;  /* 0x000000011111c824 */ /* 0x000fe200078e0a13 */
[----:B------:R-:W-:Y:S01]  /*1090*/  ISETP.NE.AND P4, PT, R25, RZ, PT ;  /* 0x000000ff1900720c */ /* 0x000fe20003f85270 */
[----:B------:R-:W1:Y:S01]  /*10a0*/  LDC R19, c[0x0][0x240] ;  /* 0x00009000ff137b82 */ /* 0x000e620000000800 */
[----:B------:R-:W-:Y:S01]  /*10b0*/  IMAD R8, R8, 0x40, R9 ;  /* 0x0000004008087824 */ /* 0x000fe200078e0209 */
[----:B------:R-:W-:Y:S01]  /*10c0*/  LOP3.LUT R9, R11, R20, RZ, 0x3c, !PT ;  /* 0x000000140b097212 */ /* 0x000fe200078e3cff */
[----:B------:R-:W-:Y:S01]  /*10d0*/  @!P5 IMAD.MOV R10, RZ, RZ, -R10 ;  /* 0x000000ffff0ad224 */ /* 0x000fe200078e0a0a */
[----:B------:R-:W-:Y:S01]  /*10e0*/  LOP3.LUT R11, RZ, R25, RZ, 0x33, !PT ;  /* 0x00000019ff0b7212 */ /* 0x000fe200078e33ff */
[----:B------:R-:W-:Y:S01]  /*10f0*/  @!P0 IMAD.MOV R17, RZ, RZ, -R17 ;  /* 0x000000ffff118224 */ /* 0x000fe200078e0a11 */
[----:B------:R-:W-:Y:S01]  /*1100*/  ISETP.GE.AND P5, PT, R29, RZ, PT ;  /* 0x000000ff1d00720c */ /* 0x000fe20003fa6270 */
[----:B------:R-:W-:Y:S01]  /*1110*/  @!P6 IMAD.MOV R14, RZ, RZ, -R14 ;  /* 0x000000ffff0ee224 */ /* 0x000fe200078e0a0e */
[C---:B------:R-:W-:Y:S01]  /*1120*/  SEL R12, R11.reuse, R12, !P4 ;  /* 0x0000000c0b0c7207 */ /* 0x040fe20006000000 */
[----:B------:R-:W-:Y:S01]  /*1130*/  @!P2 IMAD.MOV R15, RZ, RZ, -R15 ;  /* 0x000000ffff0fa224 */ /* 0x000fe200078e0a0f */
[C---:B------:R-:W-:Y:S01]  /*1140*/  SEL R2, R11.reuse, R2, !P4 ;  /* 0x000000020b027207 */ /* 0x040fe20006000000 */
[----:B------:R-:W-:Y:S01]  /*1150*/  @!P3 IMAD.MOV R16, RZ, RZ, -R16 ;  /* 0x000000ffff10b224 */ /* 0x000fe200078e0a10 */
[C---:B------:R-:W-:Y:S01]  /*1160*/  SEL R10, R11.reuse, R10, !P4 ;  /* 0x0000000a0b0a7207 */ /* 0x040fe20006000000 */
[----:B------:R-:W-:Y:S01]  /*1170*/  UIADD3 UR4, UR12, 0x4000, URZ ;  /* 0x000040000c047890 */ /* 0x000fe2000fffe03f */
[----:B------:R-:W-:Y:S01]  /*1180*/  SEL R14, R11, R14, !P4 ;  /* 0x0000000e0b0e7207 */ /* 0x000fe20006000000 */
[----:B------:R-:W-:Y:S01]  /*1190*/  IMAD R21, R89, 0x1d, RZ ;  /* 0x0000001d59157824 */ /* 0x000fe200078e02ff */
[C---:B------:R-:W-:Y:S01]  /*11a0*/  SEL R15, R11.reuse, R15, !P4 ;  /* 0x0000000f0b0f7207 */ /* 0x040fe20006000000 */
[----:B------:R-:W-:Y:S01]  /*11b0*/  USHF.R.U32.HI UR4, URZ, 0x4, UR4 ;  /* 0x000000043f047899 */ /* 0x000fe20008011604 */
[----:B------:R-:W-:Y:S01]  /*11c0*/  SEL R16, R11, R16, !P4 ;  /* 0x000000100b107207 */ /* 0x000fe20006000000 */
[----:B------:R-:W-:Y:S01]  /*11d0*/  @!P5 IMAD.MOV R13, RZ, RZ, -R13 ;  /* 0x000000ffff0dd224 */ /* 0x000fe200078e0a0d */
[----:B------:R-:W-:Y:S01]  /*11e0*/  CS2R R24, SRZ ;  /* 0x0000000000187805 */ /* 0x000fe2000001ff00 */
[----:B------:R-:W-:Y:S01]  /*11f0*/  USGXT.U32 UR4, UR4, 0xe ;  /* 0x0000000e0404789a */ /* 0x000fe20008000000 */
[----:B------:R-:W-:Y:S01]  /*1200*/  IMAD R125, R89, 0x14, RZ ;  /* 0x00000014597d7824 */ /* 0x000fe200078e02ff */
[----:B------:R-:W-:Y:S01]  /*1210*/  CS2R R26, SRZ ;  /* 0x00000000001a7805 */ /* 0x000fe2000001ff00 */
[----:B-1----:R-:W-:Y:S01]  /*1220*/  IMAD R12, R12, R19, RZ ;  /* 0x000000130c0c7224 */ /* 0x002fe200078e02ff */
[C---:B------:R-:W-:Y:S01]  /*1230*/  SEL R13, R11.reuse, R13, !P4 ;  /* 0x0000000d0b0d7207 */ /* 0x040fe20006000000 */
[----:B------:R-:W-:Y:S01]  /*1240*/  IMAD R143, R2, R19, RZ ;  /* 0x00000013028f7224 */ /* 0x000fe200078e02ff */
[----:B------:R-:W-:Y:S01]  /*1250*/  SEL R11, R11, R17, !P4 ;  /* 0x000000110b0b7207 */ /* 0x000fe20006000000 */
[-C--:B------:R-:W-:Y:S01]  /*1260*/  IMAD R10, R10, R19.reuse, RZ ;  /* 0x000000130a0a7224 */ /* 0x080fe200078e02ff */
[-C--:B0-----:R-:W-:Y:S01]  /*1270*/  LEA R100, P2, R12, R108.reuse, 0x1 ;  /* 0x0000006c0c647211 */ /* 0x081fe200078408ff */
[-C--:B------:R-:W-:Y:S01]  /*1280*/  IMAD R13, R13, R19.reuse, RZ ;  /* 0x000000130d0d7224 */ /* 0x080fe200078e02ff */
[-C--:B------:R-:W-:Y:S01]  /*1290*/  LEA R96, P6, R143, R108.reuse, 0x1 ;  /* 0x0000006c8f607211 */ /* 0x080fe200078c08ff */
[----:B------:R-:W-:Y:S01]  /*12a0*/  IMAD R14, R14, R19, RZ ;  /* 0x000000130e0e7224 */ /* 0x000fe200078e02ff */
[----:B------:R-:W-:Y:S01]  /*12b0*/  LEA.HI.X.SX32 R151, R12, R109, 0x1, P2 ;  /* 0x0000006d0c977211 */ /* 0x000fe200010f0eff */
[-C--:B------:R-:W-:Y:S01]  /*12c0*/  IMAD R15, R15, R19.reuse, RZ ;  /* 0x000000130f0f7224 */ /* 0x080fe200078e02ff */
[----:B------:R-:W0:Y:S01]  /*12d0*/  LDC R12, c[0x0][0x23c] ;  /* 0x00008f00ff0c7b82 */ /* 0x000e220000000800 */
[-C--:B------:R-:W-:Y:S01]  /*12e0*/  IMAD R16, R16, R19.reuse, RZ ;  /* 0x0000001310107224 */ /* 0x080fe200078e02ff */
[-C--:B------:R-:W-:Y:S01]  /*12f0*/  LEA R98, P1, R10, R108.reuse, 0x1 ;  /* 0x0000006c0a627211 */ /* 0x080fe200078208ff */
[----:B------:R-:W-:Y:S01]  /*1300*/  IMAD R11, R11, R19, RZ ;  /* 0x000000130b0b7224 */ /* 0x000fe200078e02ff */
[-C--:B------:R-:W-:Y:S01]  /*1310*/  LEA.HI.X.SX32 R143, R143, R109.reuse, 0x1, P6 ;  /* 0x0000006d8f8f7211 */ /* 0x080fe200030f0eff */
[----:B------:R-:W-:Y:S01]  /*1320*/  IMAD R17, R89, 0x1c, RZ ;  /* 0x0000001c59117824 */ /* 0x000fe200078e02ff */
[-C--:B------:R-:W-:Y:S01]  /*1330*/  LEA R102, P3, R13, R108.reuse, 0x1 ;  /* 0x0000006c0d667211 */ /* 0x080fe200078608ff */
[C---:B------:R-:W-:Y:S01]  /*1340*/  IMAD R19, R89.reuse, 0x1b, RZ ;  /* 0x0000001b59137824 */ /* 0x040fe200078e02ff */
[-C--:B------:R-:W-:Y:S01]  /*1350*/  LEA R148, P4, R14, R108.reuse, 0x1 ;  /* 0x0000006c0e947211 */ /* 0x080fe200078808ff */
[----:B------:R-:W-:Y:S01]  /*1360*/  IMAD R123, R89, 0x13, RZ ;  /* 0x00000013597b7824 */ /* 0x000fe200078e02ff */
[-C--:B------:R-:W-:Y:S01]  /*1370*/  LEA R104, P5, R15, R108.reuse, 0x1 ;  /* 0x0000006c0f687211 */ /* 0x080fe200078a08ff */
[C---:B------:R-:W-:Y:S01]  /*1380*/  IMAD R121, R89.reuse, 0x12, RZ ;  /* 0x0000001259797824 */ /* 0x040fe200078e02ff */
[-C--:B------:R-:W-:Y:S01]  /*1390*/  LEA R106, P6, R16, R108.reuse, 0x1 ;  /* 0x0000006c106a7211 */ /* 0x080fe200078c08ff */
[C---:B------:R-:W-:Y:S01]  /*13a0*/  IMAD R119, R89.reuse, 0x11, RZ ;  /* 0x0000001159777824 */ /* 0x040fe200078e02ff */
[-C--:B------:R-:W-:Y:S01]  /*13b0*/  LEA.HI.X.SX32 R147, R10, R109.reuse, 0x1, P1 ;  /* 0x0000006d0a937211 */ /* 0x080fe200008f0eff */
[----:B------:R-:W-:Y:S01]  /*13c0*/  IMAD.SHL.U32 R117, R89, 0x10, RZ ;  /* 0x0000001059757824 */ /* 0x000fe200078e00ff */
[----:B------:R-:W-:Y:S01]  /*13d0*/  LEA R108, P1, R11, R108, 0x1 ;  /* 0x0000006c0b6c7211 */ /* 0x000fe200078208ff */
[C---:B------:R-:W-:Y:S01]  /*13e0*/  IMAD R115, R89.reuse, 0xf, RZ ;  /* 0x0000000f59737824 */ /* 0x040fe200078e02ff */
[----:B------:R-:W-:Y:S01]  /*13f0*/  LEA R2, P0, R18, UR6, 0x1 ;  /* 0x0000000612027c11 */ /* 0x000fe2000f8008ff */
[----:B------:R-:W-:Y:S01]  /*1400*/  IMAD R113, R89, 0xe, RZ ;  /* 0x0000000e59717824 */ /* 0x000fe200078e02ff */
[-C--:B------:R-:W-:Y:S01]  /*1410*/  LEA.HI.X.SX32 R155, R13, R109.reuse, 0x1, P3 ;  /* 0x0000006d0d9b7211 */ /* 0x080fe200018f0eff */
[C---:B------:R-:W-:Y:S01]  /*1420*/  IMAD R13, R89.reuse, 0x1f, RZ ;  /* 0x0000001f590d7824 */ /* 0x040fe200078e02ff */
[-C--:B------:R-:W-:Y:S01]  /*1430*/  LEA.HI.X.SX32 R149, R14, R109.reuse, 0x1, P4 ;  /* 0x0000006d0e957211 */ /* 0x080fe200020f0eff */
[----:B------:R-:W-:Y:S01]  /*1440*/  IMAD R111, R89, 0xd, RZ ;  /* 0x0000000d596f7824 */ /* 0x000fe200078e02ff */
[-C--:B------:R-:W-:Y:S01]  /*1450*/  LEA.HI.X.SX32 R223, R15, R109.reuse, 0x1, P5 ;  /* 0x0000006d0fdf7211 */ /* 0x080fe200028f0eff */
[----:B0-----:R-:W-:Y:S01]  /*1460*/  IMAD.SHL.U32 R10, R12, 0x20, RZ ;  /* 0x000000200c0a7824 */ /* 0x001fe200078e00ff */
[-C--:B------:R-:W-:Y:S01]  /*1470*/  LEA.HI.X.SX32 R221, R16, R109.reuse, 0x1, P6 ;  /* 0x0000006d10dd7211 */ /* 0x080fe200030f0eff */
[----:B------:R-:W-:Y:S01]  /*1480*/  IMAD R15, R89, 0x1e, RZ ;  /* 0x0000001e590f7824 */ /* 0x000fe200078e02ff */
[----:B------:R-:W-:Y:S01]  /*1490*/  LEA.HI.X.SX32 R219, R11, R109, 0x1, P1 ;  /* 0x0000006d0bdb7211 */ /* 0x000fe200008f0eff */
[C---:B------:R-:W-:Y:S01]  /*14a0*/  IMAD.SHL.U32 R11, R89.reuse, 0x20, RZ ;  /* 0x00000020590b7824 */ /* 0x040fe200078e00ff */
[----:B------:R-:W-:Y:S01]  /*14b0*/  LEA.HI.X.SX32 R139, R18, UR7, 0x1, P0 ;  /* 0x00000007128b7c11 */ /* 0x000fe200080f0eff */
[C---:B------:R-:W-:Y:S01]  /*14c0*/  IMAD R109, R89.reuse, 0xc, RZ ;  /* 0x0000000c596d7824 */ /* 0x040fe200078e02ff */
[----:B------:R-:W-:Y:S01]  /*14d0*/  CS2R R28, SRZ ;  /* 0x00000000001c7805 */ /* 0x000fe2000001ff00 */
[C---:B------:R-:W-:Y:S01]  /*14e0*/  IMAD R107, R89.reuse, 0xb, RZ ;  /* 0x0000000b596b7824 */ /* 0x040fe200078e02ff */
[----:B------:R-:W-:Y:S01]  /*14f0*/  CS2R R30, SRZ ;  /* 0x00000000001e7805 */ /* 0x000fe2000001ff00 */
[C---:B------:R-:W-:Y:S01]  /*1500*/  IMAD R105, R89.reuse, 0xa, RZ ;  /* 0x0000000a59697824 */ /* 0x040fe200078e02ff */
[----:B------:R-:W-:Y:S01]  /*1510*/  CS2R R32, SRZ ;  /* 0x0000000000207805 */ /* 0x000fe2000001ff00 */
[C---:B------:R-:W-:Y:S01]  /*1520*/  IMAD R103, R89.reuse, 0x9, RZ ;  /* 0x0000000959677824 */ /* 0x040fe200078e02ff */
[----:B------:R-:W-:Y:S01]  /*1530*/  SHF.R.S32.HI R16, RZ, 0x5, R3 ;  /* 0x00000005ff107819 */ /* 0x000fe20000011403 */
[C---:B------:R-:W-:Y:S01]  /*1540*/  IMAD.SHL.U32 R101, R89.reuse, 0x8, RZ ;  /* 0x0000000859657824 */ /* 0x040fe200078e00ff */
[C---:B------:R-:W-:Y:S01]  /*1550*/  LOP3.LUT R94, R8.reuse, 0x10, RZ, 0x3c, !PT ;  /* 0x00000010085e7812 */ /* 0x040fe200078e3cff */
[C---:B------:R-:W-:Y:S01]  /*1560*/  IMAD R99, R89.reuse, 0x7, RZ ;  /* 0x0000000759637824 */ /* 0x040fe200078e02ff */
[C---:B------:R-:W-:Y:S01]  /*1570*/  LOP3.LUT R92, R8.reuse, 0x20, RZ, 0x3c, !PT ;  /* 0x00000020085c7812 */ /* 0x040fe200078e3cff */
[C---:B------:R-:W-:Y:S01]  /*1580*/  IMAD R97, R89.reuse, 0x6, RZ ;  /* 0x0000000659617824 */ /* 0x040fe200078e02ff */
[C---:B------:R-:W-:Y:S01]  /*1590*/  LOP3.LUT R90, R8.reuse, 0x30, RZ, 0x3c, !PT ;  /* 0x00000030085a7812 */ /* 0x040fe200078e3cff */
[C---:B------:R-:W-:Y:S01]  /*15a0*/  IMAD R95, R89.reuse, 0x5, RZ ;  /* 0x00000005595f7824 */ /* 0x040fe200078e02ff */
[C---:B------:R-:W-:Y:S01]  /*15b0*/  LOP3.LUT R88, R8.reuse, 0x40, RZ, 0x3c, !PT ;  /* 0x0000004008587812 */ /* 0x040fe200078e3cff */
[C---:B------:R-:W-:Y:S01]  /*15c0*/  IMAD.SHL.U32 R93, R89.reuse, 0x4, RZ ;  /* 0x00000004595d7824 */ /* 0x040fe200078e00ff */
[C---:B------:R-:W-:Y:S01]  /*15d0*/  LOP3.LUT R22, R8.reuse, 0x50, RZ, 0x3c, !PT ;  /* 0x0000005008167812 */ /* 0x040fe200078e3cff */
[----:B------:R-:W-:Y:S01]  /*15e0*/  IMAD R91, R89, 0x3, RZ ;  /* 0x00000003595b7824 */ /* 0x000fe200078e02ff */
[C---:B------:R-:W-:Y:S01]  /*15f0*/  LOP3.LUT R20, R8.reuse, 0x60, RZ, 0x3c, !PT ;  /* 0x0000006008147812 */ /* 0x040fe200078e3cff */
[----:B------:R-:W-:Y:S01]  /*1600*/  IMAD.U32 R14, RZ, RZ, UR5 ;  /* 0x00000005ff0e7e24 */ /* 0x000fe2000f8e00ff */
[----:B------:R-:W-:Y:S01]  /*1610*/  LOP3.LUT R18, R8, 0x70, RZ, 0x3c, !PT ;  /* 0x0000007008127812 */ /* 0x000fe200078e3cff */
[----:B------:R-:W-:Y:S01]  /*1620*/  IMAD R12, R23, R12, RZ ;  /* 0x0000000c170c7224 */ /* 0x000fe200078e02ff */
[----:B------:R-:W-:Y:S01]  /*1630*/  UMOV UR6, 0xfffffffe ;  /* 0xfffffffe00067882 */ /* 0x000fe20000000000 */
[----:B------:R-:W-:Y:S01]  /*1640*/  IMAD.SHL.U32 R89, R89, 0x2, RZ ;  /* 0x0000000259597824 */ /* 0x000fe200078e00ff */
[----:B------:R-:W-:Y:S01]  /*1650*/  UMOV UR7, 0x7fffffdf ;  /* 0x7fffffdf00077882 */ /* 0x000fe20000000000 */
[----:B------:R-:W-:Y:S01]  /*1660*/  UMOV UR5, URZ ;  /* 0x0000003f00057c82 */ /* 0x000fe20008000000 */
[----:B------:R-:W-:Y:S01]  /*1670*/  UMOV UR10, UR4 ;  /* 0x00000004000a7c82 */ /* 0x000fe20008000000 */
[----:B------:R-:W-:-:S12]  /*1680*/  UIADD3.64 UR6, UR4, -UR6, URZ ;  /* 0x8000000604067297 */ /* 0x000fd8000fffe03f */
.L_x_1:
[C---:B------:R-:W-:Y:S01]  /*1690*/  ISETP.GT.AND P0, PT, R14.reuse, 0x2, PT ;  /* 0x000000020e00780c */ /* 0x040fe20003f04270 */
[----:B------:R-:W-:Y:S01]  /*16a0*/  IMAD.MOV.U32 R3, RZ, RZ, R139 ;  /* 0x000000ffff037224 */ /* 0x000fe200078e008b */
[----:B------:R-:W-:Y:S01]  /*16b0*/  PRMT R171, RZ, 0x7610, R171 ;  /* 0x00007610ffab7816 */ /* 0x000fe200000000ab */
[----:B------:R-:W0:Y:S01]  /*16c0*/  LDC R187, c[0x0][0x238] ;  /* 0x00008e00ffbb7b82 */ /* 0x000e220000000800 */
[C---:B------:R-:W-:Y:S01]  /*16d0*/  ISETP.GT.AND P1, PT, R14.reuse, 0x3, PT ;  /* 0x000000030e00780c */ /* 0x040fe20003f24270 */
[----:B------:R-:W-:Y:S01]  /*16e0*/  IMAD.WIDE R144, R89, 0x2, R2 ;  /* 0x0000000259907825 */ /* 0x000fe200078e0202 */
[----:B------:R-:W-:Y:S02]  /*16f0*/  PRMT R163, RZ, 0x7610, R163 ;  /* 0x00007610ffa37816 */ /* 0x000fe400000000a3 */
[----:B------:R-:W-:Y:S01]  /*1700*/  ISETP.GT.AND P2, PT, R14, 0x4, PT ;  /* 0x000000040e00780c */ /* 0x000fe20003f44270 */
[----:B------:R-:W-:Y:S01]  /*1710*/  IMAD.WIDE R140, R91, 0x2, R2 ;  /* 0x000000025b8c7825 */ /* 0x000fe200078e0202 */
[----:B------:R-:W-:-:S03]  /*1720*/  PRMT R153, RZ, 0x7610, R153 ;  /* 0x00007610ff997816 */ /* 0x000fc60000000099 */
[----:B------:R-:W2:Y:S01]  /*1730*/  @P0 LDG.E.U16 R171, desc[UR14][R144.64] ;  /* 0x0000000e90ab0981 */ /* 0x000ea2000c1e1500 */
[C---:B------:R-:W-:Y:S01]  /*1740*/  ISETP.GT.AND P0, PT, R14.reuse, 0x5, PT ;  /* 0x000000050e00780c */ /* 0x040fe20003f04270 */
[----:B------:R-:W-:Y:S01]  /*1750*/  IMAD.WIDE R166, R95, 0x2, R2 ;  /* 0x000000025fa67825 */ /* 0x000fe200078e0202 */
[----:B------:R-:W-:Y:S01]  /*1760*/  PRMT R161, RZ, 0x7610, R161 ;  /* 0x00007610ffa17816 */ /* 0x000fe200000000a1 */
[----:B------:R-:W3:Y:S01]  /*1770*/  @P1 LDG.E.U16 R163, desc[UR14][R140.64] ;  /* 0x0000000e8ca31981 */ /* 0x000ee2000c1e1500 */
[----:B------:R-:W-:Y:S01]  /*1780*/  ISETP.GT.AND P1, PT, R14, 0x6, PT ;  /* 0x000000060e00780c */ /* 0x000fe20003f24270 */
[----:B------:R-:W-:Y:S01]  /*1790*/  IMAD.WIDE R138, R93, 0x2, R2 ;  /* 0x000000025d8a7825 */ /* 0x000fe200078e0202 */
[----:B------:R-:W-:-:S03]  /*17a0*/  PRMT R159, RZ, 0x7610, R159 ;  /* 0x00007610ff9f7816 */ /* 0x000fc6000000009f */
[----:B------:R-:W-:Y:S01]  /*17b0*/  IMAD.WIDE R164, R97, 0x2, R2 ;  /* 0x0000000261a47825 */ /* 0x000fe200078e0202 */
[----:B------:R-:W4:Y:S04]  /*17c0*/  @P2 LDG.E.U16 R153, desc[UR14][R138.64] ;  /* 0x0000000e8a992981 */ /* 0x000f28000c1e1500 */
[----:B------:R1:W5:Y:S01]  /*17d0*/  @P0 LDG.E.U16 R161, desc[UR14][R166.64] ;  /* 0x0000000ea6a10981 */ /* 0x000362000c1e1500 */
[C---:B------:R-:W-:Y:S02]  /*17e0*/  ISETP.GT.AND P0, PT, R14.reuse, 0xa, PT ;  /* 0x0000000a0e00780c */ /* 0x040fe40003f04270 */
[----:B------:R-:W-:Y:S01]  /*17f0*/  PRMT R175, RZ, 0x7610, R175 ;  /* 0x00007610ffaf7816 */ /* 0x000fe200000000af */
[----:B------:R0:W5:Y:S01]  /*1800*/  @P1 LDG.E.U16 R159, desc[UR14][R164.64] ;  /* 0x0000000ea49f1981 */ /* 0x000162000c1e1500 */
[----:B------:R-:W-:-:S02]  /*1810*/  ISETP.GT.AND P2, PT, R14, 0x7, PT ;  /* 0x000000070e00780c */ /* 0x000fc40003f44270 */
[C---:B------:R-:W-:Y:S02]  /*1820*/  ISETP.GT.AND P4, PT, R14.reuse, 0x9, PT ;  /* 0x000000090e00780c */ /* 0x040fe40003f84270 */
[C---:B------:R-:W-:Y:S01]  /*1830*/  ISETP.GT.AND P1, PT, R14.reuse, 0xb, PT ;  /* 0x0000000b0e00780c */ /* 0x040fe20003f24270 */
[----:B-1----:R-:W-:Y:S01]  /*1840*/  IMAD.WIDE R166, R105, 0x2, R2 ;  /* 0x0000000269a67825 */ /* 0x002fe200078e0202 */
[----:B------:R-:W-:Y:S02]  /*1850*/  PRMT R157, RZ, 0x7610, R157 ;  /* 0x00007610ff9d7816 */ /* 0x000fe4000000009d */
[----:B------:R-:W-:Y:S02]  /*1860*/  PRMT R173, RZ, 0x7610, R173 ;  /* 0x00007610ffad7816 */ /* 0x000fe400000000ad */
[----:B------:R1:W3:Y:S01]  /*1870*/  @P0 LDG.E.U16 R175, desc[UR14][R166.64] ;  /* 0x0000000ea6af0981 */ /* 0x0002e2000c1e1500 */
[----:B------:R-:W-:Y:S01]  /*1880*/  ISETP.GT.AND P0, PT, R14, 0x1, PT ;  /* 0x000000010e00780c */ /* 0x000fe20003f04270 */
[----:B------:R-:W-:Y:S01]  /*1890*/  IMAD.WIDE R144, R99, 0x2, R2 ;  /* 0x0000000263907825 */ /* 0x000fe200078e0202 */
[----:B------:R-:W-:-:S02]  /*18a0*/  PRMT R177, RZ, 0x7610, R177 ;  /* 0x00007610ffb17816 */ /* 0x000fc400000000b1 */
[C---:B------:R-:W-:Y:S01]  /*18b0*/  ISETP.GT.AND P3, PT, R14.reuse, 0x8, PT ;  /* 0x000000080e00780c */ /* 0x040fe20003f64270 */
[--C-:B------:R-:W-:Y:S01]  /*18c0*/  IMAD.WIDE R138, R103, 0x2, R2.reuse ;  /* 0x00000002678a7825 */ /* 0x100fe200078e0202 */
[----:B------:R-:W5:Y:S03]  /*18d0*/  @P2 LDG.E.U16 R157, desc[UR14][R144.64] ;  /* 0x0000000e909d2981 */ /* 0x000f66000c1e1500 */
[----:B0-----:R-:W-:Y:S01]  /*18e0*/  IMAD.WIDE R164, R107, 0x2, R2 ;  /* 0x000000026ba47825 */ /* 0x001fe200078e0202 */
[----:B------:R0:W2:Y:S01]  /*18f0*/  @P4 LDG.E.U16 R173, desc[UR14][R138.64] ;  /* 0x0000000e8aad4981 */ /* 0x0000a2000c1e1500 */
[----:B-1----:R-:W-:Y:S02]  /*1900*/  PRMT R167, RZ, 0x7610, R167 ;  /* 0x00007610ffa77816 */ /* 0x002fe400000000a7 */
[C---:B------:R-:W-:Y:S01]  /*1910*/  ISETP.GT.AND P2, PT, R14.reuse, 0xc, PT ;  /* 0x0000000c0e00780c */ /* 0x040fe20003f44270 */
[----:B------:R1:W4:Y:S01]  /*1920*/  @P1 LDG.E.U16 R177, desc[UR14][R164.64] ;  /* 0x0000000ea4b11981 */ /* 0x000322000c1e1500 */
[----:B------:R-:W-:Y:S01]  /*1930*/  ISETP.GT.AND P4, PT, R14, 0xe, PT ;  /* 0x0000000e0e00780c */ /* 0x000fe20003f84270 */
[----:B------:R-:W-:Y:S01]  /*1940*/  IMAD.WIDE R140, R101, 0x2, R2 ;  /* 0x00000002658c7825 */ /* 0x000fe200078e0202 */
[----:B------:R-:W-:-:S02]  /*1950*/  PRMT R169, RZ, 0x7610, R169 ;  /* 0x00007610ffa97816 */ /* 0x000fc400000000a9 */
[----:B------:R-:W-:Y:S01]  /*1960*/  PRMT R179, RZ, 0x7610, R179 ;  /* 0x00007610ffb37816 */ /* 0x000fe200000000b3 */
[----:B0-----:R-:W-:Y:S01]  /*1970*/  IMAD.WIDE R138, R113, 0x2, R2 ;  /* 0x00000002718a7825 */ /* 0x001fe200078e0202 */
[----:B------:R-:W-:Y:S02]  /*1980*/  PRMT R183, RZ, 0x7610, R183 ;  /* 0x00007610ffb77816 */ /* 0x000fe400000000b7 */
[----:B------:R0:W3:Y:S01]  /*1990*/  @P3 LDG.E.U16 R169, desc[UR14][R140.64] ;  /* 0x0000000e8ca93981 */ /* 0x0000e2000c1e1500 */
[----:B-1----:R-:W-:Y:S01]  /*19a0*/  IMAD.WIDE R164, R187, 0x2, R2 ;  /* 0x00000002bba47825 */ /* 0x002fe200078e0202 */
[C---:B------:R-:W-:Y:S02]  /*19b0*/  ISETP.GT.AND P3, PT, R14.reuse, 0xd, PT ;  /* 0x0000000d0e00780c */ /* 0x040fe40003f64270 */
[----:B------:R-:W-:Y:S01]  /*19c0*/  PRMT R189, RZ, 0x7610, R189 ;  /* 0x00007610ffbd7816 */ /* 0x000fe200000000bd */
[----:B------:R1:W5:Y:S04]  /*19d0*/  @P4 LDG.E.U16 R183, desc[UR14][R138.64] ;  /* 0x0000000e8ab74981 */ /* 0x000368000c1e1500 */
[----:B------:R-:W2:Y:S01]  /*19e0*/  @P0 LDG.E.U16 R167, desc[UR14][R164.64] ;  /* 0x0000000ea4a70981 */ /* 0x000ea2000c1e1500 */
[C---:B------:R-:W-:Y:S01]  /*19f0*/  ISETP.GT.AND P0, PT, R14.reuse, 0x11, PT ;  /* 0x000000110e00780c */ /* 0x040fe20003f04270 */
[----:B0-----:R-:W-:Y:S01]  /*1a00*/  IMAD.WIDE R140, R109, 0x2, R2 ;  /* 0x000000026d8c7825 */ /* 0x001fe200078e0202 */
[----:B------:R-:W-:-:S02]  /*1a10*/  ISETP.GT.AND P1, PT, R14, 0xf, PT ;  /* 0x0000000f0e00780c */ /* 0x000fc40003f24270 */
[----:B------:R-:W-:Y:S01]  /*1a20*/  PRMT R181, RZ, 0x7610, R181 ;  /* 0x00007610ffb57816 */ /* 0x000fe200000000b5 */
[--C-:B-1----:R-:W-:Y:S01]  /*1a30*/  IMAD.WIDE R138, R119, 0x2, R2.reuse ;  /* 0x00000002778a7825 */ /* 0x102fe200078e0202 */
[----:B------:R0:W5:Y:S01]  /*1a40*/  @P2 LDG.E.U16 R179, desc[UR14][R140.64] ;  /* 0x0000000e8cb32981 */ /* 0x000162000c1e1500 */
[----:B------:R-:W-:Y:S02]  /*1a50*/  ISETP.GT.AND P2, PT, R14, 0x10, PT ;  /* 0x000000100e00780c */ /* 0x000fe40003f44270 */
[----:B------:R-:W-:Y:S01]  /*1a60*/  IMAD.WIDE R144, R111, 0x2, R2 ;  /* 0x000000026f907825 */ /* 0x000fe200078e0202 */
[----:B------:R-:W-:-:S03]  /*1a70*/  PRMT R185, RZ, 0x7610, R185 ;  /* 0x00007610ffb97816 */ /* 0x000fc600000000b9 */
[----:B------:R-:W4:Y:S01]  /*1a80*/  @P0 LDG.E.U16 R189, desc[UR14][R138.64] ;  /* 0x0000000e8abd0981 */ /* 0x000f22000c1e1500 */
[----:B------:R-:W-:Y:S02]  /*1a90*/  ISETP.GT.AND P0, PT, R14, 0x13, PT ;  /* 0x000000130e00780c */ /* 0x000fe40003f04270 */
[----:B------:R-:W-:Y:S01]  /*1aa0*/  PRMT R187, RZ, 0x7610, R187 ;  /* 0x00007610ffbb7816 */ /* 0x000fe200000000bb */
[----:B------:R1:W5:Y:S01]  /*1ab0*/  @P3 LDG.E.U16 R181, desc[UR14][R144.64] ;  /* 0x0000000e90b53981 */ /* 0x000362000c1e1500 */
[----:B0-----:R-:W-:Y:S01]  /*1ac0*/  IMAD.WIDE R140, R115, 0x2, R2 ;  /* 0x00000002738c7825 */ /* 0x001fe200078e0202 */
[----:B------:R-:W-:-:S04]  /*1ad0*/  PRMT R193, RZ, 0x7610, R193 ;  /* 0x00007610ffc17816 */ /* 0x000fc800000000c1 */
[----:B------:R0:W5:Y:S01]  /*1ae0*/  @P1 LDG.E.U16 R185, desc[UR14][R140.64] ;  /* 0x0000000e8cb91981 */ /* 0x000162000c1e1500 */
[----:B-1----:R-:W-:Y:S01]  /*1af0*/  IMAD.WIDE R144, R117, 0x2, R2 ;  /* 0x0000000275907825 */ /* 0x002fe200078e0202 */
[----:B------:R-:W-:-:S04]  /*1b00*/  ISETP.GT.AND P1, PT, R14, 0x12, PT ;  /* 0x000000120e00780c */ /* 0x000fc80003f24270 */
[----:B------:R1:W2:Y:S01]  /*1b10*/  @P2 LDG.E.U16 R187, desc[UR14][R144.64] ;  /* 0x0000000e90bb2981 */ /* 0x0002a2000c1e1500 */
[----:B------:R-:W-:Y:S01]  /*1b20*/  PRMT R191, RZ, 0x7610, R191 ;  /* 0x00007610ffbf7816 */ /* 0x000fe200000000bf */
[----:B0-----:R-:W-:Y:S01]  /*1b30*/  IMAD.WIDE R140, R121, 0x2, R2 ;  /* 0x00000002798c7825 */ /* 0x001fe200078e0202 */
[----:B------:R-:W-:-:S06]  /*1b40*/  PRMT R197, RZ, 0x7610, R197 ;  /* 0x00007610ffc57816 */ /* 0x000fcc00000000c5 */
[----:B------:R0:W5:Y:S01]  /*1b50*/  @P1 LDG.E.U16 R191, desc[UR14][R140.64] ;  /* 0x0000000e8cbf1981 */ /* 0x000162000c1e1500 */
[----:B-1----:R-:W-:-:S05]  /*1b60*/  IMAD.WIDE R144, R123, 0x2, R2 ;  /* 0x000000027b907825 */ /* 0x002fca00078e0202 */
[----:B------:R1:W5:Y:S01]  /*1b70*/  @P0 LDG.E.U16 R193, desc[UR14][R144.64] ;  /* 0x0000000e90c10981 */ /* 0x000362000c1e1500 */
[C---:B------:R-:W-:Y:S02]  /*1b80*/  ISETP.GT.AND P0, PT, R14.reuse, 0x15, PT ;  /* 0x000000150e00780c */ /* 0x040fe40003f04270 */
[----:B------:R-:W-:Y:S01]  /*1b90*/  ISETP.GT.AND P1, PT, R14, 0x14, PT ;  /* 0x000000140e00780c */ /* 0x000fe20003f24270 */
[----:B0-----:R-:W-:Y:S01]  /*1ba0*/  IMAD.WIDE R140, R127, 0x2, R2 ;  /* 0x000000027f8c7825 */ /* 0x001fe200078e0202 */
[----:B------:R-:W-:-:S03]  /*1bb0*/  PRMT R195, RZ, 0x7610, R195 ;  /* 0x00007610ffc37816 */ /* 0x000fc600000000c3 */
[----:B------:R-:W-:-:S06]  /*1bc0*/  IMAD.WIDE R138, R125, 0x2, R2 ;  /* 0x000000027d8a7825 */ /* 0x000fcc00078e0202 */
[----:B------:R-:W5:Y:S01]  /*1bd0*/  @P0 LDG.E.U16 R197, desc[UR14][R140.64] ;  /* 0x0000000e8cc50981 */ /* 0x000f62000c1e1500 */
[C---:B------:R-:W-:Y:S02]  /*1be0*/  ISETP.GT.AND P0, PT, R14.reuse, 0x17, PT ;  /* 0x000000170e00780c */ /* 0x040fe40003f04270 */
[----:B------:R-:W-:Y:S01]  /*1bf0*/  PRMT R201, RZ, 0x7610, R201 ;  /* 0x00007610ffc97816 */ /* 0x000fe200000000c9 */
[----:B------:R0:W5:Y:S01]  /*1c00*/  @P1 LDG.E.U16 R195, desc[UR14][R138.64] ;  /* 0x0000000e8ac31981 */ /* 0x000162000c1e1500 */
[----:B------:R-:W-:Y:S01]  /*1c10*/  ISETP.GT.AND P1, PT, R14, 0x16, PT ;  /* 0x000000160e00780c */ /* 0x000fe20003f24270 */
[----:B-1----:R-:W-:Y:S01]  /*1c20*/  IMAD.WIDE R144, R129, 0x2, R2 ;  /* 0x0000000281907825 */ /* 0x002fe200078e0202 */
[----:B------:R-:W-:-:S03]  /*1c30*/  PRMT R199, RZ, 0x7610, R199 ;  /* 0x00007610ffc77816 */ /* 0x000fc600000000c7 */
[----:B0-----:R-:W-:Y:S01]  /*1c40*/  IMAD.WIDE R138, R131, 0x2, R2 ;  /* 0x00000002838a7825 */ /* 0x001fe200078e0202 */
[----:B------:R-:W-:-:S07]  /*1c50*/  PRMT R205, RZ, 0x7610, R205 ;  /* 0x00007610ffcd7816 */ /* 0x000fce00000000cd */
[----:B------:R0:W5:Y:S04]  /*1c60*/  @P1 LDG.E.U16 R199, desc[UR14][R144.64] ;  /* 0x0000000e90c71981 */ /* 0x000168000c1e1500 */
[----:B------:R1:W5:Y:S01]  /*1c70*/  @P0 LDG.E.U16 R201, desc[UR14][R138.64] ;  /* 0x0000000e8ac90981 */ /* 0x000362000c1e1500 */
[----:B------:R-:W-:Y:S01]  /*1c80*/  ISETP.GT.AND P0, PT, R14, 0x19, PT ;  /* 0x000000190e00780c */ /* 0x000fe20003f04270 */
[----:B0-----:R-:W-:-:S12]  /*1c90*/  IMAD.WIDE R144, R135, 0x2, R2 ;  /* 0x0000000287907825 */ /* 0x001fd800078e0202 */
[----:B------:R-:W5:Y:S01]  /*1ca0*/  @P0 LDG.E.U16 R205, desc[UR14][R144.64] ;  /* 0x0000000e90cd0981 */ /* 0x000f62000c1e1500 */
[C---:B------:R-:W-:Y:S01]  /*1cb0*/  ISETP.GT.AND P0, PT, R14.reuse, 0x1b, PT ;  /* 0x0000001b0e00780c */ /* 0x040fe20003f04270 */
[----:B-1----:R-:W-:Y:S01]  /*1cc0*/  IMAD.WIDE R138, R19, 0x2, R2 ;  /* 0x00000002138a7825 */ /* 0x002fe200078e0202 */
[----:B------:R-:W-:Y:S02]  /*1cd0*/  PRMT R209, RZ, 0x7610, R209 ;  /* 0x00007610ffd17816 */ /* 0x000fe400000000d1 */
[----:B------:R-:W-:Y:S01]  /*1ce0*/  ISETP.GT.AND P1, PT, R14, 0x18, PT ;  /* 0x000000180e00780c */ /* 0x000fe20003f24270 */
[----:B------:R-:W-:Y:S01]  /*1cf0*/  IMAD.WIDE R140, R133, 0x2, R2 ;  /* 0x00000002858c7825 */ /* 0x000fe200078e0202 */
[----:B------:R-:W-:-:S07]  /*1d00*/  PRMT R203, RZ, 0x7610, R203 ;  /* 0x00007610ffcb7816 */ /* 0x000fce00000000cb */
[----:B------:R-:W5:Y:S01]  /*1d10*/  @P0 LDG.E.U16 R209, desc[UR14][R138.64] ;  /* 0x0000000e8ad10981 */ /* 0x000f62000c1e1500 */
[----:B------:R-:W-:Y:S02]  /*1d20*/  ISETP.GT.AND P0, PT, R14, 0x1c, PT ;  /* 0x0000001c0e00780c */ /* 0x000fe40003f04270 */
[----:B------:R-:W-:Y:S01]  /*1d30*/  PRMT R211, RZ, 0x7610, R211 ;  /* 0x00007610ffd37816 */ /* 0x000fe200000000d3 */
[----:B------:R0:W4:Y:S02]  /*1d40*/  @P1 LDG.E.U16 R203, desc[UR14][R140.64] ;  /* 0x0000000e8ccb1981 */ /* 0x000124000c1e1500 */
[----:B0-----:R-:W-:-:S08]  /*1d50*/  IMAD.WIDE R140, R17, 0x2, R2 ;  /* 0x00000002118c7825 */ /* 0x001fd000078e0202 */
[----:B------:R0:W5:Y:S01]  /*1d60*/  @P0 LDG.E.U16 R211, desc[UR14][R140.64] ;  /* 0x0000000e8cd30981 */ /* 0x000162000c1e1500 */
[----:B------:R-:W-:Y:S01]  /*1d70*/  ISETP.GT.AND P0, PT, R14, 0x1d, PT ;  /* 0x0000001d0e00780c */ /* 0x000fe20003f04270 */
[----:B------:R-:W-:Y:S01]  /*1d80*/  IMAD.WIDE R144, R21, 0x2, R2 ;  /* 0x0000000215907825 */ /* 0x000fe200078e0202 */
[----:B------:R-:W-:Y:S02]  /*1d90*/  PRMT R213, RZ, 0x7610, R213 ;  /* 0x00007610ffd57816 */ /* 0x000fe400000000d5 */
[----:B------:R-:W-:-:S09]  /*1da0*/  PRMT R215, RZ, 0x7610, R215 ;  /* 0x00007610ffd77816 */ /* 0x000fd200000000d7 */
[----:B------:R-:W5:Y:S01]  /*1db0*/  @P0 LDG.E.U16 R213, desc[UR14][R144.64] ;  /* 0x0000000e90d50981 */ /* 0x000f62000c1e1500 */
[C---:B------:R-:W-:Y:S01]  /*1dc0*/  ISETP.GT.AND P0, PT, R14.reuse, 0x1e, PT ;  /* 0x0000001e0e00780c */ /* 0x040fe20003f04270 */
[----:B------:R-:W-:Y:S01]  /*1dd0*/  IMAD.WIDE R138, R15, 0x2, R2 ;  /* 0x000000020f8a7825 */ /* 0x000fe200078e0202 */
[----:B------:R-:W-:Y:S02]  /*1de0*/  ISETP.GT.AND P1, PT, R14, 0x1a, PT ;  /* 0x0000001a0e00780c */ /* 0x000fe40003f24270 */
[----:B------:R-:W-:-:S09]  /*1df0*/  PRMT R217, RZ, 0x7610, R217 ;  /* 0x00007610ffd97816 */ /* 0x000fd200000000d9 */
[----:B------:R-:W5:Y:S01]  /*1e00*/  @P0 LDG.E.U16 R215, desc[UR14][R138.64] ;  /* 0x0000000e8ad70981 */ /* 0x000f62000c1e1500 */
[----:B------:R-:W-:Y:S01]  /*1e10*/  ISETP.GT.AND P0, PT, R14, 0x1f, PT ;  /* 0x0000001f0e00780c */ /* 0x000fe20003f04270 */
[----:B0-----:R-:W-:Y:S01]  /*1e20*/  IMAD.WIDE R140, R13, 0x2, R2 ;  /* 0x000000020d8c7825 */ /* 0x001fe200078e0202 */
[----:B------:R-:W-:-:S03]  /*1e30*/  PRMT R207, RZ, 0x7610, R207 ;  /* 0x00007610ffcf7816 */ /* 0x000fc600000000cf */
[----:B------:R-:W-:-:S05]  /*1e40*/  IMAD.WIDE R164, R137, 0x2, R2 ;  /* 0x0000000289a47825 */ /* 0x000fca00078e0202 */
[----:B------:R0:W5:Y:S04]  /*1e50*/  @P1 LDG.E.U16 R207, desc[UR14][R164.64] ;  /* 0x0000000ea4cf1981 */ /* 0x000168000c1e1500 */
[----:B------:R1:W5:Y:S01]  /*1e60*/  @P0 LDG.E.U16 R217, desc[UR14][R140.64] ;  /* 0x0000000e8cd90981 */ /* 0x000362000c1e1500 */
[----:B------:R-:W-:Y:S02]  /*1e70*/  ISETP.GT.AND P0, PT, R14, RZ, PT ;  /* 0x000000ff0e00720c */ /* 0x000fe40003f04270 */
[----:B0-----:R-:W-:-:S11]  /*1e80*/  PRMT R165, RZ, 0x7610, R165 ;  /* 0x00007610ffa57816 */ /* 0x001fd600000000a5 */
[----:B------:R-:W5:Y:S01]  /*1e90*/  @P0 LDG.E.U16 R165, desc[UR14][R2.64] ;  /* 0x0000000e02a50981 */ /* 0x000f62000c1e1500 */
[----:B------:R-:W-:Y:S01]  /*1ea0*/  BAR.SYNC.DEFER_BLOCKING 0x0 ;  /* 0x0000000000007b1d */ /* 0x000fe20000010000 */
[----:B------:R-:W-:Y:S01]  /*1eb0*/  ISETP.GE.AND P0, PT, R23, R14, PT ;  /* 0x0000000e1700720c */ /* 0x000fe20003f06270 */
[--C-:B------:R-:W-:Y:S02]  /*1ec0*/  IMAD.MOV.U32 R138, RZ, RZ, R108.reuse ;  /* 0x000000ffff8a7224 */ /* 0x100fe400078e006c */
[----:B------:R-:W-:Y:S01]  /*1ed0*/  IMAD.MOV.U32 R139, RZ, RZ, R219 ;  /* 0x000000ffff8b7224 */ /* 0x000fe200078e00db */
[----:B------:R-:W-:Y:S01]  /*1ee0*/  PRMT R108, RZ, 0x7610, R108 ;  /* 0x00007610ff6c7816 */ /* 0x000fe2000000006c */
[----:B-1----:R-:W-:Y:S01]  /*1ef0*/  IMAD.WIDE R140, R12, 0x2, R138 ;  /* 0x000000020c8c7825 */ /* 0x002fe200078e028a */
[----:B------:R-:W-:-:S03]  /*1f00*/  PRMT R110, RZ, 0x7610, R110 ;  /* 0x00007610ff6e7816 */ /* 0x000fc6000000006e */
[----:B------:R-:W-:-:S04]  /*1f10*/  IMAD.MOV.U32 R154, RZ, RZ, R102 ;  /* 0x000000ffff9a7224 */ /* 0x000fc800078e0066 */
[----:B------:R0:W5:Y:S02]  /*1f20*/  @!P0 LDG.E.U16 R108, desc[UR14][R140.64] ;  /* 0x0000000e8c6c8981 */ /* 0x000164000c1e1500 */
[--C-:B0-----:R-:W-:Y:S02]  /*1f30*/  IMAD.MOV.U32 R140, RZ, RZ, R106.reuse ;  /* 0x000000ffff8c7224 */ /* 0x101fe400078e006a */
[----:B------:R-:W-:Y:S01]  /*1f40*/  IMAD.MOV.U32 R141, RZ, RZ, R221 ;  /* 0x000000ffff8d7224 */ /* 0x000fe200078e00dd */
[----:B------:R-:W-:Y:S01]  /*1f50*/  PRMT R106, RZ, 0x7610, R106 ;  /* 0x00007610ff6a7816 */ /* 0x000fe2000000006a */
[----:B------:R-:W-:Y:S01]  /*1f60*/  IMAD.WIDE R144, R12, 0x2, R140 ;  /* 0x000000020c907825 */ /* 0x000fe200078e028c */
[----:B------:R-:W-:-:S04]  /*1f70*/  PRMT R102, RZ, 0x7610, R102 ;  /* 0x00007610ff667816 */ /* 0x000fc80000000066 */
[----:B------:R0:W5:Y:S01]  /*1f80*/  @!P0 LDG.E.U16 R106, desc[UR14][R144.64] ;  /* 0x0000000e906a8981 */ /* 0x000162000c1e1500 */
[----:B------:R-:W-:Y:S02]  /*1f90*/  IMAD.MOV.U32 R150, RZ, RZ, R100 ;  /* 0x000000ffff967224 */ /* 0x000fe400078e0064 */
[----:B------:R-:W-:Y:S02]  /*1fa0*/  IMAD.MOV.U32 R146, RZ, RZ, R98 ;  /* 0x000000ffff927224 */ /* 0x000fe400078e0062 */
[--C-:B0-----:R-:W-:Y:S02]  /*1fb0*/  IMAD.MOV.U32 R144, RZ, RZ, R104.reuse ;  /* 0x000000ffff907224 */ /* 0x101fe400078e0068 */
[----:B------:R-:W-:Y:S01]  /*1fc0*/  IMAD.MOV.U32 R145, RZ, RZ, R223 ;  /* 0x000000ffff917224 */ /* 0x000fe200078e00df */
[----:B------:R-:W-:Y:S01]  /*1fd0*/  PRMT R104, RZ, 0x7610, R104 ;  /* 0x00007610ff687816 */ /* 0x000fe20000000068 */
[----:B------:R-:W-:Y:S01]  /*1fe0*/  IMAD.MOV.U32 R142, RZ, RZ, R96 ;  /* 0x000000ffff8e7224 */ /* 0x000fe200078e0060 */
[----:B------:R-:W-:-:S02]  /*1ff0*/  PRMT R100, RZ, 0x7610, R100 ;  /* 0x00007610ff647816 */ /* 0x000fc40000000064 */
[----:B------:R-:W-:Y:S02]  /*2000*/  PRMT R98, RZ, 0x7610, R98 ;  /* 0x00007610ff627816 */ /* 0x000fe40000000062 */
[----:B------:R-:W-:Y:S01]  /*2010*/  PRMT R96, RZ, 0x7610, R96 ;  /* 0x00007610ff607816 */ /* 0x000fe20000000060 */
[----:B---3--:R0:W-:Y:S02]  /*2020*/  STS.U16 [R8+UR12+0x400], R169 ;  /* 0x000400a908007988 */ /* 0x0081e4000800040c */
[----:B0-----:R-:W-:-:S05]  /*2030*/  IMAD.WIDE R168, R12, 0x2, R144 ;  /* 0x000000020ca87825 */ /* 0x001fca00078e0290 */
[----:B------:R0:W3:Y:S02]  /*2040*/  @!P0 LDG.E.U16 R104, desc[UR14][R168.64] ;  /* 0x0000000ea8688981 */ /* 0x0000e4000c1e1500 */
[----:B0-----:R-:W-:-:S05]  /*2050*/  IMAD.WIDE R168, R12, 0x2, R150 ;  /* 0x000000020ca87825 */ /* 0x001fca00078e0296 */
[----:B------:R-:W3:Y:S04]  /*2060*/  @!P0 LDG.E.U16 R100, desc[UR14][R168.64] ;  /* 0x0000000ea8648981 */ /* 0x000ee8000c1e1500 */
[----:B--2---:R-:W-:Y:S04]  /*2070*/  STS.U16 [R8+UR12+0x800], R187 ;  /* 0x000800bb08007988 */ /* 0x004fe8000800040c */
[----:B----4-:R-:W-:Y:S04]  /*2080*/  STS.U16 [R8+UR12+0xc00], R203 ;  /* 0x000c00cb08007988 */ /* 0x010fe8000800040c */
[----:B-----5:R0:W-:Y:S04]  /*2090*/  STS.U16 [R8+UR12], R165 ;  /* 0x000000a508007988 */ /* 0x0201e8000800040c */
[----:B------:R1:W-:Y:S01]  /*20a0*/  STS.U16 [R94+UR12+0x80], R167 ;  /* 0x000080a75e007988 */ /* 0x0003e2000800040c */
[----:B0-----:R-:W-:-:S04]  /*20b0*/  IMAD.WIDE R164, R12, 0x2, R154 ;  /* 0x000000020ca47825 */ /* 0x001fc800078e029a */
[C---:B-1----:R-:W-:Y:S01]  /*20c0*/  IMAD.WIDE R166, R12.reuse, 0x2, R148 ;  /* 0x000000020ca67825 */ /* 0x042fe200078e0294 */
[----:B------:R0:W2:Y:S04]  /*20d0*/  @!P0 LDG.E.U16 R102, desc[UR14][R164.64] ;  /* 0x0000000ea4668981 */ /* 0x0000a8000c1e1500 */
[----:B------:R1:W4:Y:S01]  /*20e0*/  @!P0 LDG.E.U16 R110, desc[UR14][R166.64] ;  /* 0x0000000ea66e8981 */ /* 0x000322000c1e1500 */
[----:B0-----:R-:W-:-:S04]  /*20f0*/  IMAD.WIDE R164, R12, 0x2, R142 ;  /* 0x000000020ca47825 */ /* 0x001fc800078e028e */
[----:B-1----:R-:W-:Y:S01]  /*2100*/  IMAD.WIDE R166, R12, 0x2, R146 ;  /* 0x000000020ca67825 */ /* 0x002fe200078e0292 */
[----:B------:R-:W5:Y:S04]  /*2110*/  @!P0 LDG.E.U16 R96, desc[UR14][R164.64] ;  /* 0x0000000ea4608981 */ /* 0x000f68000c1e1500 */
[----:B------:R-:W5:Y:S04]  /*2120*/  @!P0 LDG.E.U16 R98, desc[UR14][R166.64] ;  /* 0x0000000ea6628981 */ /* 0x000f68000c1e1500 */
[----:B------:R-:W-:Y:S04]  /*2130*/  STS.U16 [R94+UR12+0x480], R173 ;  /* 0x000480ad5e007988 */ /* 0x000fe8000800040c */
        /* <DEDUP_REMOVED lines=28> */
[----:B---3--:R-:W-:Y:S04]  /*2300*/  STS.U16 [R9+UR12+0x4400], R104 ;  /* 0x0044006809007988 */ /* 0x008fe8000800040c */
[----:B------:R-:W-:Y:S01]  /*2310*/  STS.U16 [R9+UR12+0x4a00], R100 ;  /* 0x004a006409007988 */ /* 0x000fe2000800040c */
[----:B------:R-:W-:-:S04]  /*2320*/  USHF.L.U32 UR4, UR13, 0x6, URZ ;  /* 0x000000060d047899 */ /* 0x000fc8000800063f */
[----:B------:R-:W-:-:S04]  /*2330*/  ULOP3.LUT UR4, UR4, 0x100, URZ, 0xc0, !UPT ;  /* 0x0000010004047892 */ /* 0x000fc8000f8ec03f */
[----:B------:R-:W-:-:S04]  /*2340*/  ULEA.HI UR4, UR12, UR4, URZ, 0x1c ;  /* 0x000000040c047291 */ /* 0x000fc8000f8fe03f */
[----:B------:R-:W-:Y:S01]  /*2350*/  ULOP3.LUT UR8, UR4, 0x3fff, URZ, 0xc0, !UPT ;  /* 0x00003fff04087892 */ /* 0x000fe2000f8ec03f */
[----:B------:R-:W-:Y:S02]  /*2360*/  UMOV UR9, 0x40000040 ;  /* 0x4000004000097882 */ /* 0x000fe40000000000 */
[----:B------:R-:W-:Y:S01]  /*2370*/  UMOV UR4, URZ ;  /* 0x0000003f00047c82 */ /* 0x000fe20008000000 */
[----:B--2---:R-:W-:Y:S04]  /*2380*/  STS.U16 [R9+UR12+0x4800], R102 ;  /* 0x0048006609007988 */ /* 0x004fe8000800040c */
[----:B----4-:R-:W-:Y:S04]  /*2390*/  STS.U16 [R9+UR12+0x4600], R110 ;  /* 0x0046006e09007988 */ /* 0x010fe8000800040c */
[----:B-----5:R0:W-:Y:S04]  /*23a0*/  STS.U16 [R9+UR12+0x4e00], R96 ;  /* 0x004e006009007988 */ /* 0x0201e8000800040c */
[----:B------:R1:W-:Y:S01]  /*23b0*/  STS.U16 [R9+UR12+0x4c00], R98 ;  /* 0x004c006209007988 */ /* 0x0003e2000800040c */
[----:B------:R2:W-:Y:S06]  /*23c0*/  MEMBAR.ALL.CTA ;  /* 0x0000000000007992 */ /* 0x0005ec0000008000 */
[----:B--2---:R-:W2:Y:S02]  /*23d0*/  FENCE.VIEW.ASYNC.S ;  /* 0x00000000000073c6 */ /* 0x004ea40000000000 */
[----:B--2---:R-:W-:Y:S06]  /*23e0*/  BAR.SYNC.DEFER_BLOCKING 0x0 ;  /* 0x0000000000007b1d */ /* 0x004fec0000010000 */
[----:B------:R-:W-:-:S06]  /*23f0*/  WARPGROUP.ARRIVE ;  /* 0x00000000000079c5 */ /* 0x000fcc0000000000 */
[----:B------:R-:W-:Y:S01]  /*2400*/  HGMMA.64x64x16.F32 R56, gdesc[UR8].tnspA, R56 ;  /* 0x20e00000083879f0 */ /* 0x000fe20008700838 */
[----:B------:R-:W-:-:S04]  /*2410*/  UIADD3 UR8, UP0, UR8, 0x80, URZ ;  /* 0x0000008008087890 */ /* 0x000fc8000ff1e03f */
[----:B------:R-:W-:-:S03]  /*2420*/  UIADD3.X UR5, UR4, 0x40000040, URZ, UP0, !UPT ;  /* 0x4000004004057890 */ /* 0x000fc600087fe43f */
[----:B------:R-:W-:Y:S02]  /*2430*/  UMOV UR4, UR8 ;  /* 0x0000000800047c82 */ /* 0x000fe40008000000 */
[----:B------:R-:W-:-:S04]  /*2440*/  UIADD3.64 UR8, UR4, 0x180, URZ ;  /* 0x0000018004087897 */ /* 0x000fc8000fffe03f */
[----:B------:R-:W-:Y:S05]  /*2450*/  HGMMA.64x64x16.F32 R56, gdesc[UR4].tnspA, R56 ;  /* 0x20e00000043879f0 */ /* 0x000fea0008700838 */
[----:B------:R-:W-:Y:S01]  /*2460*/  HGMMA.64x64x16.F32 R24, gdesc[UR8].tnspA, R24 ;  /* 0x20e00000081879f0 */ /* 0x000fe20008700818 */
[----:B------:R-:W-:Y:S01]  /*2470*/  UIADD3.64 UR4, UR4, 0x200, URZ ;  /* 0x0000020004047897 */ /* 0x000fe2000fffe03f */
[----:B------:R-:W-:-:S05]  /*2480*/  VIADD R16, R16, 0xffffffff ;  /* 0xffffffff10107836 */ /* 0x000fca0000000000 */
[----:B------:R-:W-:-:S03]  /*2490*/  ISETP.NE.U32.AND P0, PT, R16, RZ, PT ;  /* 0x000000ff1000720c */ /* 0x000fc60003f05070 */
[----:B------:R-:W-:Y:S01]  /*24a0*/  HGMMA.64x64x16.F32 R24, gdesc[UR4].tnspA, R24, gsb0 ;  /* 0x20e00000041879f0 */ /* 0x000fe20008000818 */
[----:B------:R-:W-:-:S04]  /*24b0*/  IMAD.WIDE R138, R10, 0x2, R138 ;  /* 0x000000020a8a7825 */ /* 0x000fc800078e028a */
[----:B------:R-:W-:-:S04]  /*24c0*/  IMAD.WIDE R142, R10, 0x2, R142 ;  /* 0x000000020a8e7825 */ /* 0x000fc800078e028e */
[----:B------:R-:W-:-:S04]  /*24d0*/  IMAD.WIDE R146, R10, 0x2, R146 ;  /* 0x000000020a927825 */ /* 0x000fc800078e0292 */
[----:B------:R-:W-:-:S04]  /*24e0*/  IMAD.WIDE R150, R10, 0x2, R150 ;  /* 0x000000020a967825 */ /* 0x000fc800078e0296 */
[----:B------:R-:W-:-:S04]  /*24f0*/  IMAD.WIDE R154, R10, 0x2, R154 ;  /* 0x000000020a9a7825 */ /* 0x000fc800078e029a */
[----:B------:R-:W-:-:S04]  /*2500*/  IMAD.WIDE R144, R10, 0x2, R144 ;  /* 0x000000020a907825 */ /* 0x000fc800078e0290 */
[----:B------:R-:W-:-:S04]  /*2510*/  IMAD.WIDE R140, R10, 0x2, R140 ;  /* 0x000000020a8c7825 */ /* 0x000fc800078e028c */
[----:B------:R-:W-:-:S04]  /*2520*/  IMAD.WIDE R2, R11, 0x2, R2 ;  /* 0x000000020b027825 */ /* 0x000fc800078e0202 */
[----:B------:R-:W-:Y:S02]  /*2530*/  IMAD.MOV.U32 R219, RZ, RZ, R139 ;  /* 0x000000ffffdb7224 */ /* 0x000fe400078e008b */
[----:B0-----:R-:W-:Y:S02]  /*2540*/  IMAD.MOV.U32 R96, RZ, RZ, R142 ;  /* 0x000000ffff607224 */ /* 0x001fe400078e008e */
[----:B-1----:R-:W-:Y:S02]  /*2550*/  IMAD.MOV.U32 R98, RZ, RZ, R146 ;  /* 0x000000ffff627224 */ /* 0x002fe400078e0092 */
[----:B------:R-:W-:-:S04]  /*2560*/  IMAD.WIDE R148, R10, 0x2, R148 ;  /* 0x000000020a947825 */ /* 0x000fc800078e0294 */
[----:B------:R-:W-:Y:S02]  /*2570*/  IMAD.MOV.U32 R100, RZ, RZ, R150 ;  /* 0x000000ffff647224 */ /* 0x000fe400078e0096 */
[----:B------:R-:W-:Y:S02]  /*2580*/  IMAD.MOV.U32 R102, RZ, RZ, R154 ;  /* 0x000000ffff667224 */ /* 0x000fe400078e009a */
[----:B------:R-:W-:Y:S02]  /*2590*/  IMAD.MOV.U32 R104, RZ, RZ, R144 ;  /* 0x000000ffff687224 */ /* 0x000fe400078e0090 */
[----:B------:R-:W-:Y:S02]  /*25a0*/  IMAD.MOV.U32 R223, RZ, RZ, R145 ;  /* 0x000000ffffdf7224 */ /* 0x000fe400078e0091 */
[----:B------:R-:W-:Y:S02]  /*25b0*/  IMAD.MOV.U32 R106, RZ, RZ, R140 ;  /* 0x000000ffff6a7224 */ /* 0x000fe400078e008c */
[----:B------:R-:W-:-:S02]  /*25c0*/  IMAD.MOV.U32 R221, RZ, RZ, R141 ;  /* 0x000000ffffdd7224 */ /* 0x000fc400078e008d */
[----:B------:R-:W-:Y:S02]  /*25d0*/  IMAD.MOV.U32 R108, RZ, RZ, R138 ;  /* 0x000000ffff6c7224 */ /* 0x000fe400078e008a */
[----:B------:R-:W-:Y:S02]  /*25e0*/  IMAD.MOV.U32 R139, RZ, RZ, R3 ;  /* 0x000000ffff8b7224 */ /* 0x000fe400078e0003 */
[----:B------:R-:W-:Y:S01]  /*25f0*/  VIADD R14, R14, 0xffffffe0 ;  /* 0xffffffe00e0e7836 */ /* 0x000fe20000000000 */
[----:B------:R-:W-:Y:S02]  /*2600*/  WARPGROUP.DEPBAR.LE gsb0, 0x0 ;  /* 0x00008000000079c5 */ /* 0x000fe40000010000 */
[----:B------:R-:W-:Y:S05]  /*2610*/  @P0 BRA `(.L_x_1) ;  /* 0xfffffff0001c0947 */ /* 0x000fea000383ffff */
[----:B------:R-:W-:Y:S02]  /*2620*/  F2FP.F16.F32.PACK_AB R55, R55, R54 ;  /* 0x000000363737723e */ /* 0x000fe400000000ff */
[----:B------:R-:W-:Y:S02]  /*2630*/  F2FP.F16.F32.PACK_AB R51, R51, R50 ;  /* 0x000000323333723e */ /* 0x000fe400000000ff */
[----:B------:R-:W-:Y:S02]  /*2640*/  F2FP.F16.F32.PACK_AB R47, R47, R46 ;  /* 0x0000002e2f2f723e */ /* 0x000fe400000000ff */
[----:B------:R-:W-:Y:S02]  /*2650*/  F2FP.F16.F32.PACK_AB R43, R43, R42 ;  /* 0x0000002a2b2b723e */ /* 0x000fe400000000ff */
[----:B------:R-:W-:Y:S02]  /*2660*/  F2FP.F16.F32.PACK_AB R39, R39, R38 ;  /* 0x000000262727723e */ /* 0x000fe400000000ff */
[----:B------:R-:W-:-:S02]  /*2670*/  F2FP.F16.F32.PACK_AB R35, R35, R34 ;  /* 0x000000222323723e */ /* 0x000fc400000000ff */
        /* <DEDUP_REMOVED lines=25> */
[----:B------:R-:W-:-:S07]  /*2810*/  F2FP.F16.F32.PACK_AB R12, R57, R56 ;  /* 0x00000038390c723e */ /* 0x000fce00000000ff */
.L_x_0:
[----:B------:R-:W-:Y:S01]  /*2820*/  BAR.SYNC.DEFER_BLOCKING 0x0 ;  /* 0x0000000000007b1d */ /* 0x000fe20000010000 */
[C---:B------:R-:W-:Y:S01]  /*2830*/  IMAD.SHL.U32 R2, R5.reuse, 0x10, RZ ;  /* 0x0000001005027824 */ /* 0x040fe200078e00ff */
[----:B------:R-:W-:Y:S01]  /*2840*/  LEA R28, R6, UR12, 0x4 ;  /* 0x0000000c061c7c11 */ /* 0x000fe2000f8e20ff */
[----:B------:R-:W-:Y:S02]  /*2850*/  IMAD.SHL.U32 R5, R5, 0x80, RZ ;  /* 0x0000008005057824 */ /* 0x000fe400078e00ff */
[----:B------:R-:W-:Y:S01]  /*2860*/  VIADD R8, R0, 0x1 ;  /* 0x0000000100087836 */ /* 0x000fe20000000000 */
[----:B------:R-:W-:Y:S01]  /*2870*/  LOP3.LUT R2, R2, 0xf0, RZ, 0xc0, !PT ;  /* 0x000000f002027812 */ /* 0x000fe200078ec0ff */
[----:B------:R-:W-:Y:S01]  /*2880*/  ULDC.64 UR6, c[0x0][0x228] ;  /* 0x00008a0000067ab9 */ /* 0x000fe20000000a00 */
[----:B------:R-:W-:Y:S01]  /*2890*/  LOP3.LUT R5, R5, 0x800, RZ, 0xc0, !PT ;  /* 0x0000080005057812 */ /* 0x000fe200078ec0ff */
[----:B------:R-:W-:Y:S01]  /*28a0*/  VIADD R3, R0, 0x2 ;  /* 0x0000000200037836 */ /* 0x000fe20000000000 */
[----:B------:R-:W-:Y:S01]  /*28b0*/  ISETP.GE.AND P0, PT, R4, UR6, PT ;  /* 0x0000000604007c0c */ /* 0x000fe2000bf06270 */
[----:B------:R-:W-:Y:S01]  /*28c0*/  ULDC UR4, c[0x0][0x244] ;  /* 0x0000910000047ab9 */ /* 0x000fe20000000800 */
[----:B------:R-:W-:Y:S01]  /*28d0*/  IADD3 R2, R5, UR12, R2 ;  /* 0x0000000c05027c10 */ /* 0x000fe2000fffe002 */
[----:B------:R-:W-:Y:S01]  /*28e0*/  ULDC UR6, c[0x0][0x248] ;  /* 0x0000920000067ab9 */ /* 0x000fe20000000800 */
[----:B------:R-:W-:Y:S01]  /*28f0*/  ISETP.LT.AND P2, PT, R8, UR7, !P0 ;  /* 0x0000000708007c0c */ /* 0x000fe2000c741270 */
[----:B------:R-:W-:Y:S01]  /*2900*/  VIADD R5, R0, 0x3 ;  /* 0x0000000300057836 */ /* 0x000fe20000000000 */
[----:B------:R-:W-:Y:S01]  /*2910*/  ISETP.LT.AND P1, PT, R3, UR7, !P0 ;  /* 0x0000000703007c0c */ /* 0x000fe2000c721270 */
[----:B------:R-:W-:-:S02]  /*2920*/  IMAD R56, R7, 0x8, R2 ;  /* 0x0000000807387824 */ /* 0x000fc400078e0202 */
[C---:B------:R-:W-:Y:S01]  /*2930*/  VIADD R3, R0.reuse, 0x4 ;  /* 0x0000000400037836 */ /* 0x040fe20000000000 */
[----:B------:R-:W-:Y:S01]  /*2940*/  ISETP.LT.AND P5, PT, R5, UR7, !P0 ;  /* 0x0000000705007c0c */ /* 0x000fe2000c7a1270 */
[----:B------:R-:W-:Y:S01]  /*2950*/  VIADD R29, R0, 0x5 ;  /* 0x00000005001d7836 */ /* 0x000fe20000000000 */
[----:B------:R-:W-:Y:S01]  /*2960*/  STSM.16.M88.4 [R56], R12 ;  /* 0x0000000c38007844 */ /* 0x000fe20000000200 */
[----:B------:R-:W-:Y:S01]  /*2970*/  BAR.SYNC.DEFER_BLOCKING 0x0 ;  /* 0x0000000000007b1d */ /* 0x000fe20000010000 */
[----:B------:R-:W-:Y:S01]  /*2980*/  ISETP.LT.AND P4, PT, R3, UR7, !P0 ;  /* 0x0000000703007c0c */ /* 0x000fe2000c781270 */
[----:B------:R-:W-:Y:S02]  /*2990*/  IMAD R3, R4, UR4, RZ ;  /* 0x0000000404037c24 */ /* 0x000fe4000f8e02ff */
[----:B------:R-:W-:Y:S02]  /*29a0*/  IMAD R4, R0, UR6, RZ ;  /* 0x0000000600047c24 */ /* 0x000fe4000f8e02ff */
[----:B------:R-:W-:-:S02]  /*29b0*/  ULDC.64 UR4, c[0x0][0x220] ;  /* 0x0000880000047ab9 */ /* 0x000fc40000000a00 */
[----:B------:R-:W-:-:S04]  /*29c0*/  LEA R2, P3, R3, UR4, 0x1 ;  /* 0x0000000403027c11 */ /* 0x000fc8000f8608ff */
[----:B------:R-:W-:Y:S02]  /*29d0*/  LEA.HI.X.SX32 R3, R3, UR5, 0x1, P3 ;  /* 0x0000000503037c11 */ /* 0x000fe400098f0eff */
[----:B------:R-:W-:Y:S02]  /*29e0*/  LEA R30, P6, R4, R2, 0x1 ;  /* 0x00000002041e7211 */ /* 0x000fe400078c08ff */
[----:B------:R-:W-:Y:S02]  /*29f0*/  ISETP.LT.AND P3, PT, R0, UR7, !P0 ;  /* 0x0000000700007c0c */ /* 0x000fe4000c761270 */
[C---:B------:R-:W-:Y:S01]  /*2a00*/  LEA.HI.X.SX32 R31, R4.reuse, R3, 0x1, P6 ;  /* 0x00000003041f7211 */ /* 0x040fe200030f0eff */
[----:B------:R-:W0:Y:S01]  /*2a10*/  LDS.128 R60, [R28] ;  /* 0x000000001c3c7984 */ /* 0x000e220000000c00 */
[----:B------:R-:W-:Y:S06]  /*2a20*/  BAR.SYNC.DEFER_BLOCKING 0x0 ;  /* 0x0000000000007b1d */ /* 0x000fec0000010000 */
[----:B------:R-:W-:Y:S02]  /*2a30*/  STSM.16.M88.4 [R56], R16 ;  /* 0x0000001038007844 */ /* 0x000fe40000000200 */
[----:B------:R-:W-:Y:S06]  /*2a40*/  BAR.SYNC.DEFER_BLOCKING 0x0 ;  /* 0x0000000000007b1d */ /* 0x000fec0000010000 */
[----:B------:R-:W1:Y:S02]  /*2a50*/  LDS.128 R24, [R28] ;  /* 0x000000001c187984 */ /* 0x000e640000000c00 */
[----:B------:R-:W-:Y:S06]  /*2a60*/  BAR.SYNC.DEFER_BLOCKING 0x0 ;  /* 0x0000000000007b1d */ /* 0x000fec0000010000 */
[----:B------:R2:W-:Y:S02]  /*2a70*/  STSM.16.M88.4 [R56], R32 ;  /* 0x0000002038007844 */ /* 0x0005e40000000200 */
[----:B------:R-:W-:Y:S01]  /*2a80*/  BAR.SYNC.DEFER_BLOCKING 0x0 ;  /* 0x0000000000007b1d */ /* 0x000fe20000010000 */
[----:B--2---:R-:W-:-:S04]  /*2a90*/  VIADD R33, R4, UR6 ;  /* 0x0000000604217c36 */ /* 0x004fc80008000000 */
[C---:B------:R-:W-:Y:S01]  /*2aa0*/  VIADD R35, R33.reuse, UR6 ;  /* 0x0000000621237c36 */ /* 0x040fe20008000000 */
[----:B------:R-:W-:-:S04]  /*2ab0*/  LEA R32, P6, R33, R2, 0x1 ;  /* 0x0000000221207211 */ /* 0x000fc800078c08ff */
[-C--:B------:R-:W-:Y:S02]  /*2ac0*/  LEA.HI.X.SX32 R33, R33, R3.reuse, 0x1, P6 ;  /* 0x0000000321217211 */ /* 0x080fe400030f0eff */
[C---:B------:R-:W-:Y:S01]  /*2ad0*/  LEA R34, P6, R35.reuse, R2, 0x1 ;  /* 0x0000000223227211 */ /* 0x040fe200078c08ff */
[----:B------:R-:W2:Y:S01]  /*2ae0*/  LDS.128 R20, [R28] ;  /* 0x000000001c147984 */ /* 0x000ea20000000c00 */
[----:B------:R-:W-:Y:S06]  /*2af0*/  BAR.SYNC.DEFER_BLOCKING 0x0 ;  /* 0x0000000000007b1d */ /* 0x000fec0000010000 */
[----:B------:R3:W-:Y:S02]  /*2b00*/  STSM.16.M88.4 [R56], R36 ;  /* 0x0000002438007844 */ /* 0x0007e40000000200 */
[----:B------:R-:W-:Y:S01]  /*2b10*/  BAR.SYNC.DEFER_BLOCKING 0x0 ;  /* 0x0000000000007b1d */ /* 0x000fe20000010000 */
[C---:B---3--:R-:W-:Y:S01]  /*2b20*/  VIADD R36, R35.reuse, UR6 ;  /* 0x0000000623247c36 */ /* 0x048fe20008000000 */
[----:B------:R-:W-:-:S02]  /*2b30*/  LEA.HI.X.SX32 R35, R35, R3, 0x1, P6 ;  /* 0x0000000323237211 */ /* 0x000fc400030f0eff */
[----:B0-----:R-:W-:Y:S01]  /*2b40*/  PRMT R38, R61, 0x7632, R38 ;  /* 0x000076323d267816 */ /* 0x001fe20000000026 */
[----:B------:R-:W-:Y:S01]  /*2b50*/  VIADD R37, R36, UR6 ;  /* 0x0000000624257c36 */ /* 0x000fe20008000000 */
[----:B------:R-:W-:Y:S01]  /*2b60*/  PRMT R39, R62, 0x7632, R39 ;  /* 0x000076323e277816 */ /* 0x000fe20000000027 */
[----:B------:R-:W0:Y:S01]  /*2b70*/  LDS.128 R16, [R28] ;  /* 0x000000001c107984 */ /* 0x000e220000000c00 */
[----:B------:R-:W-:Y:S06]  /*2b80*/  BAR.SYNC.DEFER_BLOCKING 0x0 ;  /* 0x0000000000007b1d */ /* 0x000fec0000010000 */
[----:B------:R-:W-:Y:S02]  /*2b90*/  STSM.16.M88.4 [R56], R40 ;  /* 0x0000002838007844 */ /* 0x000fe40000000200 */
[----:B------:R-:W-:Y:S06]  /*2ba0*/  BAR.SYNC.DEFER_BLOCKING 0x0 ;  /* 0x0000000000007b1d */ /* 0x000fec0000010000 */
[----:B------:R-:W3:Y:S02]  /*2bb0*/  LDS.128 R12, [R28] ;  /* 0x000000001c0c7984 */ /* 0x000ee40000000c00 */
[----:B------:R-:W-:Y:S06]  /*2bc0*/  BAR.SYNC.DEFER_BLOCKING 0x0 ;  /* 0x0000000000007b1d */ /* 0x000fec0000010000 */
[----:B------:R-:W-:Y:S02]  /*2bd0*/  STSM.16.M88.4 [R56], R44 ;  /* 0x0000002c38007844 */ /* 0x000fe40000000200 */
[----:B------:R-:W-:Y:S06]  /*2be0*/  BAR.SYNC.DEFER_BLOCKING 0x0 ;  /* 0x0000000000007b1d */ /* 0x000fec0000010000 */
[----:B------:R-:W4:Y:S02]  /*2bf0*/  LDS.128 R8, [R28] ;  /* 0x000000001c087984 */ /* 0x000f240000000c00 */
[----:B------:R-:W-:Y:S06]  /*2c00*/  BAR.SYNC.DEFER_BLOCKING 0x0 ;  /* 0x0000000000007b1d */ /* 0x000fec0000010000 */
[----:B------:R-:W-:Y:S02]  /*2c10*/  STSM.16.M88.4 [R56], R48 ;  /* 0x0000003038007844 */ /* 0x000fe40000000200 */
[----:B------:R-:W-:Y:S06]  /*2c20*/  BAR.SYNC.DEFER_BLOCKING 0x0 ;  /* 0x0000000000007b1d */ /* 0x000fec0000010000 */
[----:B------:R-:W5:Y:S02]  /*2c30*/  LDS.128 R4, [R28] ;  /* 0x000000001c047984 */ /* 0x000f640000000c00 */
[----:B------:R-:W-:Y:S06]  /*2c40*/  BAR.SYNC.DEFER_BLOCKING 0x0 ;  /* 0x0000000000007b1d */ /* 0x000fec0000010000 */
[----:B------:R-:W-:Y:S02]  /*2c50*/  STSM.16.M88.4 [R56], R52 ;  /* 0x0000003438007844 */ /* 0x000fe40000000200 */
[----:B------:R-:W-:Y:S06]  /*2c60*/  BAR.SYNC.DEFER_BLOCKING 0x0 ;  /* 0x0000000000007b1d */ /* 0x000fec0000010000 */
[----:B------:R1:W-:Y:S01]  /*2c70*/  @P3 STG.E.U16 desc[UR14][R30.64], R60 ;  /* 0x0000003c1e003986 */ /* 0x0003e2000c10150e */
[----:B------:R-:W-:Y:S01]  /*2c80*/  ISETP.LT.AND P3, PT, R29, UR7, !P0 ;  /* 0x000000071d007c0c */ /* 0x000fe2000c761270 */
[----:B------:R-:W-:Y:S01]  /*2c90*/  VIADD R29, R0, 0x6 ;  /* 0x00000006001d7836 */ /* 0x000fe20000000000 */
[----:B-1----:R-:W-:-:S02]  /*2ca0*/  PRMT R31, R60, 0x7632, R31 ;  /* 0x000076323c1f7816 */ /* 0x002fc4000000001f */
[----:B------:R-:W-:-:S03]  /*2cb0*/  LEA R30, P6, R36, R2, 0x1 ;  /* 0x00000002241e7211 */ /* 0x000fc600078c08ff */
[----:B------:R1:W-:Y:S01]  /*2cc0*/  @P2 STG.E.U16 desc[UR14][R32.64], R31 ;  /* 0x0000001f20002986 */ /* 0x0003e2000c10150e */
[----:B------:R-:W-:Y:S01]  /*2cd0*/  ISETP.LT.AND P2, PT, R29, UR7, !P0 ;  /* 0x000000071d007c0c */ /* 0x000fe2000c741270 */
[C---:B------:R-:W-:Y:S02]  /*2ce0*/  VIADD R29, R0.reuse, 0x7 ;  /* 0x00000007001d7836 */ /* 0x040fe40000000000 */
[----:B------:R2:W-:Y:S03]  /*2cf0*/  @P1 STG.E.U16 desc[UR14][R34.64], R61 ;  /* 0x0000003d22001986 */ /* 0x0005e6000c10150e */
[----:B------:R-:W-:Y:S01]  /*2d00*/  ISETP.LT.AND P1, PT, R29, UR7, !P0 ;  /* 0x000000071d007c0c */ /* 0x000fe2000c721270 */
[----:B------:R-:W-:Y:S01]  /*2d10*/  VIADD R29, R0, 0x8 ;  /* 0x00000008001d7836 */ /* 0x000fe20000000000 */
[----:B-1----:R-:W-:Y:S01]  /*2d20*/  LEA.HI.X.SX32 R31, R36, R3, 0x1, P6 ;  /* 0x00000003241f7211 */ /* 0x002fe200030f0eff */
[C---:B------:R-:W-:Y:S01]  /*2d30*/  VIADD R33, R37.reuse, UR6 ;  /* 0x0000000625217c36 */ /* 0x040fe20008000000 */
[----:B------:R-:W-:-:S03]  /*2d40*/  LEA R36, P6, R37, R2, 0x1 ;  /* 0x0000000225247211 */ /* 0x000fc600078c08ff */
[----:B------:R1:W-:Y:S01]  /*2d50*/  @P5 STG.E.U16 desc[UR14][R30.64], R38 ;  /* 0x000000261e005986 */ /* 0x0003e2000c10150e */
[-C--:B------:R-:W-:Y:S01]  /*2d60*/  LEA.HI.X.SX32 R37, R37, R3.reuse, 0x1, P6 ;  /* 0x0000000325257211 */ /* 0x080fe200030f0eff */
[----:B--2---:R-:W-:Y:S01]  /*2d70*/  VIADD R35, R33, UR6 ;  /* 0x0000000621237c36 */ /* 0x004fe20008000000 */
[----:B------:R-:W-:Y:S01]  /*2d80*/  ISETP.LT.AND P5, PT, R29, UR7, !P0 ;  /* 0x000000071d007c0c */ /* 0x000fe2000c7a1270 */
[C---:B------:R-:W-:Y:S01]  /*2d90*/  VIADD R29, R0.reuse, 0x9 ;  /* 0x00000009001d7836 */ /* 0x040fe20000000000 */
[CC--:B------:R-:W-:Y:S01]  /*2da0*/  LEA R32, P6, R33.reuse, R2.reuse, 0x1 ;  /* 0x0000000221207211 */ /* 0x0c0fe200078c08ff */
[----:B------:R2:W-:Y:S03]  /*2db0*/  @P4 STG.E.U16 desc[UR14][R36.64], R62 ;  /* 0x0000003e24004986 */ /* 0x0005e6000c10150e */
[----:B------:R-:W-:Y:S02]  /*2dc0*/  LEA.HI.X.SX32 R33, R33, R3, 0x1, P6 ;  /* 0x0000000321217211 */ /* 0x000fe400030f0eff */
[----:B------:R-:W-:Y:S01]  /*2dd0*/  ISETP.LT.AND P4, PT, R29, UR7, !P0 ;  /* 0x000000071d007c0c */ /* 0x000fe2000c781270 */
[----:B------:R-:W-:Y:S01]  /*2de0*/  VIADD R29, R0, 0xa ;  /* 0x0000000a001d7836 */ /* 0x000fe20000000000 */
[C---:B------:R-:W-:Y:S01]  /*2df0*/  LEA R34, P6, R35.reuse, R2, 0x1 ;  /* 0x0000000223227211 */ /* 0x040fe200078c08ff */
[----:B-1----:R-:W-:Y:S01]  /*2e00*/  VIADD R31, R35, UR6 ;  /* 0x00000006231f7c36 */ /* 0x002fe20008000000 */
[----:B------:R1:W-:Y:S01]  /*2e10*/  @P3 STG.E.U16 desc[UR14][R32.64], R39 ;  /* 0x0000002720003986 */ /* 0x0003e2000c10150e */
[----:B------:R-:W-:-:S02]  /*2e20*/  PRMT R38, R63, 0x7632, R38 ;  /* 0x000076323f267816 */ /* 0x000fc40000000026 */
[-C--:B------:R-:W-:Y:S01]  /*2e30*/  LEA.HI.X.SX32 R35, R35, R3.reuse, 0x1, P6 ;  /* 0x0000000323237211 */ /* 0x080fe200030f0eff */
[----:B--2---:R-:W-:Y:S01]  /*2e40*/  VIADD R37, R31, UR6 ;  /* 0x000000061f257c36 */ /* 0x004fe20008000000 */
[----:B------:R-:W-:Y:S01]  /*2e50*/  ISETP.LT.AND P3, PT, R29, UR7, !P0 ;  /* 0x000000071d007c0c */ /* 0x000fe2000c761270 */
[C---:B------:R-:W-:Y:S01]  /*2e60*/  VIADD R29, R0.reuse, 0xb ;  /* 0x0000000b001d7836 */ /* 0x040fe20000000000 */
[-C--:B------:R-:W-:Y:S01]  /*2e70*/  LEA R30, P6, R31, R2.reuse, 0x1 ;  /* 0x000000021f1e7211 */ /* 0x080fe200078c08ff */
[----:B------:R2:W-:Y:S03]  /*2e80*/  @P2 STG.E.U16 desc[UR14][R34.64], R63 ;  /* 0x0000003f22002986 */ /* 0x0005e6000c10150e */
[----:B------:R-:W-:Y:S01]  /*2e90*/  ISETP.LT.AND P2, PT, R29, UR7, !P0 ;  /* 0x000000071d007c0c */ /* 0x000fe2000c741270 */
[----:B------:R-:W-:Y:S01]  /*2ea0*/  VIADD R29, R0, 0xc ;  /* 0x0000000c001d7836 */ /* 0x000fe20000000000 */
[----:B------:R-:W-:Y:S01]  /*2eb0*/  LEA.HI.X.SX32 R31, R31, R3, 0x1, P6 ;  /* 0x000000031f1f7211 */ /* 0x000fe200030f0eff */
[C---:B-1----:R-:W-:Y:S01]  /*2ec0*/  VIADD R33, R37.reuse, UR6 ;  /* 0x0000000625217c36 */ /* 0x042fe20008000000 */
        /* <DEDUP_REMOVED lines=12> */
[----:B-1----:R-:W-:-:S03]  /*2f90*/  VIADD R31, R35, UR6 ;  /* 0x00000006231f7c36 */ /* 0x002fc60008000000 */
[----:B------:R-:W-:Y:S02]  /*2fa0*/  LEA.HI.X.SX32 R35, R35, R3, 0x1, P6 ;  /* 0x0000000323237211 */ /* 0x000fe400030f0eff */
[----:B--2---:R-:W-:Y:S01]  /*2fb0*/  PRMT R37, R24, 0x7632, R37 ;  /* 0x0000763218257816 */ /* 0x004fe20000000025 */
[----:B------:R-:W-:Y:S01]  /*2fc0*/  VIADD R24, R0, 0xf ;  /* 0x0000000f00187836 */ /* 0x000fe20000000000 */
[----:B------:R-:W-:-:S03]  /*2fd0*/  LEA R30, P6, R31, R2, 0x1 ;  /* 0x000000021f1e7211 */ /* 0x000fc600078c08ff */
[----:B------:R1:W-:Y:S01]  /*2fe0*/  @P4 STG.E.U16 desc[UR14][R32.64], R37 ;  /* 0x0000002520004986 */ /* 0x0003e2000c10150e */
[----:B------:R-:W-:Y:S01]  /*2ff0*/  ISETP.LT.AND P4, PT, R29, UR7, !P0 ;  /* 0x000000071d007c0c */ /* 0x000fe2000c781270 */
[C---:B------:R-:W-:Y:S01]  /*3000*/  VIADD R29, R31.reuse, UR6 ;  /* 0x000000061f1d7c36 */ /* 0x040fe20008000000 */
[----:B------:R-:W-:Y:S01]  /*3010*/  LEA.HI.X.SX32 R31, R31, R3, 0x1, P6 ;  /* 0x000000031f1f7211 */ /* 0x000fe200030f0eff */
[----:B------:R2:W-:Y:S01]  /*3020*/  @P3 STG.E.U16 desc[UR14][R34.64], R25 ;  /* 0x0000001922003986 */ /* 0x0005e2000c10150e */
[----:B------:R-:W-:Y:S01]  /*3030*/  ISETP.LT.AND P3, PT, R24, UR7, !P0 ;  /* 0x0000000718007c0c */ /* 0x000fe2000c761270 */
[----:B------:R-:W-:Y:S01]  /*3040*/  VIADD R24, R0, 0x10 ;  /* 0x0000001000187836 */ /* 0x000fe20000000000 */
[C---:B------:R-:W-:Y:S01]  /*3050*/  LEA R36, P6, R29.reuse, R2, 0x1 ;  /* 0x000000021d247211 */ /* 0x040fe200078c08ff */
[----:B-1----:R-:W-:-:S03]  /*3060*/  VIADD R33, R29, UR6 ;  /* 0x000000061d217c36 */ /* 0x002fc60008000000 */
[----:B------:R-:W-:Y:S01]  /*3070*/  LEA.HI.X.SX32 R37, R29, R3, 0x1, P6 ;  /* 0x000000031d257211 */ /* 0x000fe200030f0eff */
[----:B------:R-:W-:Y:S01]  /*3080*/  VIADD R29, R0, 0x12 ;  /* 0x00000012001d7836 */ /* 0x000fe20000000000 */
[----:B--2---:R-:W-:Y:S01]  /*3090*/  PRMT R35, R25, 0x7632, R35 ;  /* 0x0000763219237816 */ /* 0x004fe20000000023 */
[C---:B------:R-:W-:Y:S01]  /*30a0*/  VIADD R25, R33.reuse, UR6 ;  /* 0x0000000621197c36 */ /* 0x040fe20008000000 */
[----:B------:R-:W-:-:S03]  /*30b0*/  LEA R32, P6, R33, R2, 0x1 ;  /* 0x0000000221207211 */ /* 0x000fc600078c08ff */
[----:B------:R1:W-:Y:S01]  /*30c0*/  @P2 STG.E.U16 desc[UR14][R30.64], R35 ;  /* 0x000000231e002986 */ /* 0x0003e2000c10150e */
[----:B------:R-:W-:Y:S01]  /*30d0*/  ISETP.LT.AND P2, PT, R24, UR7, !P0 ;  /* 0x0000000718007c0c */ /* 0x000fe2000c741270 */
[----:B------:R-:W-:Y:S01]  /*30e0*/  VIADD R24, R0, 0x11 ;  /* 0x0000001100187836 */ /* 0x000fe20000000000 */
[----:B------:R-:W-:Y:S01]  /*30f0*/  LEA.HI.X.SX32 R33, R33, R3, 0x1, P6 ;  /* 0x0000000321217211 */ /* 0x000fe200030f0eff */
[----:B------:R2:W-:Y:S03]  /*3100*/  @P1 STG.E.U16 desc[UR14][R36.64], R26 ;  /* 0x0000001a24001986 */ /* 0x0005e6000c10150e */
[----:B------:R-:W-:Y:S02]  /*3110*/  ISETP.LT.AND P1, PT, R24, UR7, !P0 ;  /* 0x0000000718007c0c */ /* 0x000fe4000c721270 */
[C---:B------:R-:W-:Y:S01]  /*3120*/  LEA R24, P6, R25.reuse, R2, 0x1 ;  /* 0x0000000219187211 */ /* 0x040fe200078c08ff */
[----:B-1----:R-:W-:-:S03]  /*3130*/  VIADD R31, R25, UR6 ;  /* 0x00000006191f7c36 */ /* 0x002fc60008000000 */
[-C--:B------:R-:W-:Y:S02]  /*3140*/  LEA.HI.X.SX32 R25, R25, R3.reuse, 0x1, P6 ;  /* 0x0000000319197211 */ /* 0x080fe400030f0eff */
[----:B--2---:R-:W-:Y:S01]  /*3150*/  PRMT R37, R26, 0x7632, R37 ;  /* 0x000076321a257816 */ /* 0x004fe20000000025 */
[----:B------:R-:W-:Y:S01]  /*3160*/  VIADD R26, R0, 0x13 ;  /* 0x00000013001a7836 */ /* 0x000fe20000000000 */
[-C--:B------:R-:W-:Y:S02]  /*3170*/  LEA R30, P6, R31, R2.reuse, 0x1 ;  /* 0x000000021f1e7211 */ /* 0x080fe400078c08ff */
[----:B------:R-:W-:Y:S01]  /*3180*/  PRMT R36, R27, 0x7632, R36 ;  /* 0x000076321b247816 */ /* 0x000fe20000000024 */
[----:B------:R1:W-:Y:S01]  /*3190*/  @P5 STG.E.U16 desc[UR14][R32.64], R37 ;  /* 0x0000002520005986 */ /* 0x0003e2000c10150e */
[----:B------:R-:W-:Y:S01]  /*31a0*/  ISETP.LT.AND P5, PT, R29, UR7, !P0 ;  /* 0x000000071d007c0c */ /* 0x000fe2000c7a1270 */
[C---:B------:R-:W-:Y:S01]  /*31b0*/  VIADD R29, R31.reuse, UR6 ;  /* 0x000000061f1d7c36 */ /* 0x040fe20008000000 */
[-C--:B------:R-:W-:Y:S01]  /*31c0*/  LEA.HI.X.SX32 R31, R31, R3.reuse, 0x1, P6 ;  /* 0x000000031f1f7211 */ /* 0x080fe200030f0eff */
[----:B------:R2:W-:Y:S01]  /*31d0*/  @P4 STG.E.U16 desc[UR14][R24.64], R27 ;  /* 0x0000001b18004986 */ /* 0x0005e2000c10150e */
[----:B------:R-:W-:Y:S01]  /*31e0*/  ISETP.LT.AND P4, PT, R26, UR7, !P0 ;  /* 0x000000071a007c0c */ /* 0x000fe2000c781270 */
[----:B------:R-:W-:Y:S01]  /*31f0*/  VIADD R26, R0, 0x14 ;  /* 0x00000014001a7836 */ /* 0x000fe20000000000 */
[C---:B------:R-:W-:Y:S01]  /*3200*/  LEA R34, P6, R29.reuse, R2, 0x1 ;  /* 0x000000021d227211 */ /* 0x040fe200078c08ff */
[----:B------:R0:W-:Y:S03]  /*3210*/  @P3 STG.E.U16 desc[UR14][R30.64], R36 ;  /* 0x000000241e003986 */ /* 0x0001e6000c10150e */
[C---:B------:R-:W-:Y:S01]  /*3220*/  LEA.HI.X.SX32 R35, R29.reuse, R3, 0x1, P6 ;  /* 0x000000031d237211 */ /* 0x040fe200030f0eff */
[----:B-1----:R-:W-:Y:S01]  /*3230*/  VIADD R33, R29, UR6 ;  /* 0x000000061d217c36 */ /* 0x002fe20008000000 */
[----:B------:R-:W-:Y:S01]  /*3240*/  ISETP.LT.AND P3, PT, R26, UR7, !P0 ;  /* 0x000000071a007c0c */ /* 0x000fe2000c761270 */
[----:B------:R-:W-:-:S02]  /*3250*/  VIADD R26, R0, 0x16 ;  /* 0x00000016001a7836 */ /* 0x000fc40000000000 */
[----:B--2---:R-:W-:Y:S01]  /*3260*/  VIADD R24, R0, 0x15 ;  /* 0x0000001500187836 */ /* 0x004fe20000000000 */
[CC--:B------:R-:W-:Y:S01]  /*3270*/  LEA R32, P6, R33.reuse, R2.reuse, 0x1 ;  /* 0x0000000221207211 */ /* 0x0c0fe200078c08ff */
[C---:B------:R-:W-:Y:S01]  /*3280*/  VIADD R25, R33.reuse, UR6 ;  /* 0x0000000621197c36 */ /* 0x040fe20008000000 */
[----:B------:R1:W-:Y:S01]  /*3290*/  @P2 STG.E.U16 desc[UR14][R34.64], R20 ;  /* 0x0000001422002986 */ /* 0x0003e2000c10150e */
[----:B0-----:R-:W-:Y:S02]  /*32a0*/  PRMT R31, R20, 0x7632, R31 ;  /* 0x00007632141f7816 */ /* 0x001fe4000000001f */
[-C--:B------:R-:W-:Y:S01]  /*32b0*/  LEA.HI.X.SX32 R33, R33, R3.reuse, 0x1, P6 ;  /* 0x0000000321217211 */ /* 0x080fe200030f0eff */
[C---:B------:R-:W-:Y:S01]  /*32c0*/  VIADD R27, R25.reuse, UR6 ;  /* 0x00000006191b7c36 */ /* 0x040fe20008000000 */
[----:B------:R-:W-:Y:S02]  /*32d0*/  ISETP.LT.AND P2, PT, R24, UR7, !P0 ;  /* 0x0000000718007c0c */ /* 0x000fe4000c741270 */
[-C--:B------:R-:W-:Y:S01]  /*32e0*/  LEA R24, P6, R25, R2.reuse, 0x1 ;  /* 0x0000000219187211 */ /* 0x080fe200078c08ff */
[----:B------:R0:W-:Y:S01]  /*32f0*/  @P1 STG.E.U16 desc[UR14][R32.64], R31 ;  /* 0x0000001f20001986 */ /* 0x0001e2000c10150e */
[----:B------:R-:W-:Y:S01]  /*3300*/  ISETP.LT.AND P1, PT, R26, UR7, !P0 ;  /* 0x000000071a007c0c */ /* 0x000fe2000c721270 */
[----:B------:R-:W-:Y:S01]  /*3310*/  VIADD R29, R27, UR6 ;  /* 0x000000061b1d7c36 */ /* 0x000fe20008000000 */
[----:B------:R-:W-:Y:S01]  /*3320*/  LEA.HI.X.SX32 R25, R25, R3, 0x1, P6 ;  /* 0x0000000319197211 */ /* 0x000fe200030f0eff */
[----:B-1----:R-:W-:Y:S01]  /*3330*/  VIADD R20, R0, 0x17 ;  /* 0x0000001700147836 */ /* 0x002fe20000000000 */
[----:B------:R-:W-:-:S03]  /*3340*/  LEA R26, P6, R27, R2, 0x1 ;  /* 0x000000021b1a7211 */ /* 0x000fc600078c08ff */
[----:B------:R1:W-:Y:S01]  /*3350*/  @P5 STG.E.U16 desc[UR14][R24.64], R21 ;  /* 0x0000001518005986 */ /* 0x0003e2000c10150e */
[----:B------:R-:W-:Y:S01]  /*3360*/  ISETP.LT.AND P5, PT, R20, UR7, !P0 ;  /* 0x0000000714007c0c */ /* 0x000fe2000c7a1270 */
[----:B------:R-:W-:Y:S01]  /*3370*/  VIADD R20, R0, 0x18 ;  /* 0x0000001800147836 */ /* 0x000fe20000000000 */
[----:B------:R-:W-:Y:S01]  /*3380*/  LEA.HI.X.SX32 R27, R27, R3, 0x1, P6 ;  /* 0x000000031b1b7211 */ /* 0x000fe200030f0eff */
[C---:B0-----:R-:W-:Y:S01]  /*3390*/  VIADD R33, R29.reuse, UR6 ;  /* 0x000000061d217c36 */ /* 0x041fe20008000000 */
[----:B------:R-:W-:-:S04]  /*33a0*/  LEA R30, P6, R29, R2, 0x1 ;  /* 0x000000021d1e7211 */ /* 0x000fc800078c08ff */
[-C--:B------:R-:W-:Y:S02]  /*33b0*/  LEA.HI.X.SX32 R31, R29, R3.reuse, 0x1, P6 ;  /* 0x000000031d1f7211 */ /* 0x080fe400030f0eff */
[----:B------:R-:W-:Y:S01]  /*33c0*/  LEA R32, P6, R33, R2, 0x1 ;  /* 0x0000000221207211 */ /* 0x000fe200078c08ff */
[----:B-1----:R-:W-:Y:S01]  /*33d0*/  VIADD R24, R0, 0x1a ;  /* 0x0000001a00187836 */ /* 0x002fe20000000000 */
[----:B------:R-:W-:Y:S01]  /*33e0*/  PRMT R25, R21, 0x7632, R25 ;  /* 0x0000763215197816 */ /* 0x000fe20000000019 */
[C---:B------:R-:W-:Y:S01]  /*33f0*/  VIADD R21, R33.reuse, UR6 ;  /* 0x0000000621157c36 */ /* 0x040fe20008000000 */
[----:B------:R-:W-:Y:S02]  /*3400*/  LEA.HI.X.SX32 R33, R33, R3, 0x1, P6 ;  /* 0x0000000321217211 */ /* 0x000fe400030f0eff */
[----:B------:R-:W-:Y:S01]  /*3410*/  PRMT R29, R22, 0x7632, R29 ;  /* 0x00007632161d7816 */ /* 0x000fe2000000001d */
[----:B------:R0:W-:Y:S01]  /*3420*/  @P4 STG.E.U16 desc[UR14][R26.64], R25 ;  /* 0x000000191a004986 */ /* 0x0001e2000c10150e */
[----:B------:R-:W-:Y:S01]  /*3430*/  ISETP.LT.AND P4, PT, R20, UR7, !P0 ;  /* 0x0000000714007c0c */ /* 0x000fe2000c781270 */
[----:B------:R-:W-:-:S02]  /*3440*/  VIADD R20, R0, 0x19 ;  /* 0x0000001900147836 */ /* 0x000fc40000000000 */
[----:B------:R1:W-:Y:S03]  /*3450*/  @P3 STG.E.U16 desc[UR14][R30.64], R22 ;  /* 0x000000161e003986 */ /* 0x0003e6000c10150e */
[----:B------:R-:W-:Y:S01]  /*3460*/  ISETP.LT.AND P3, PT, R20, UR7, !P0 ;  /* 0x0000000714007c0c */ /* 0x000fe2000c761270 */
[----:B------:R2:W-:Y:S01]  /*3470*/  @P2 STG.E.U16 desc[UR14][R32.64], R29 ;  /* 0x0000001d20002986 */ /* 0x0005e2000c10150e */
[C---:B------:R-:W-:Y:S02]  /*3480*/  LEA R20, P6, R21.reuse, R2, 0x1 ;  /* 0x0000000215147211 */ /* 0x040fe400078c08ff */
[----:B------:R-:W-:Y:S01]  /*3490*/  ISETP.LT.AND P2, PT, R24, UR7, !P0 ;  /* 0x0000000718007c0c */ /* 0x000fe2000c741270 */
[C---:B0-----:R-:W-:Y:S01]  /*34a0*/  VIADD R25, R21.reuse, UR6 ;  /* 0x0000000615197c36 */ /* 0x041fe20008000000 */
[----:B------:R-:W-:-:S03]  /*34b0*/  LEA.HI.X.SX32 R21, R21, R3, 0x1, P6 ;  /* 0x0000000315157211 */ /* 0x000fc600030f0eff */
[C---:B------:R-:W-:Y:S01]  /*34c0*/  VIADD R27, R25.reuse, UR6 ;  /* 0x00000006191b7c36 */ /* 0x040fe20008000000 */
[-C--:B------:R-:W-:Y:S01]  /*34d0*/  LEA R24, P6, R25, R2.reuse, 0x1 ;  /* 0x0000000219187211 */ /* 0x080fe200078c08ff */
[----:B-1----:R-:W-:Y:S01]  /*34e0*/  VIADD R22, R0, 0x1b ;  /* 0x0000001b00167836 */ /* 0x002fe20000000000 */
[----:B------:R0:W-:Y:S01]  /*34f0*/  @P1 STG.E.U16 desc[UR14][R20.64], R23 ;  /* 0x0000001714001986 */ /* 0x0001e2000c10150e */
[----:B--2---:R-:W-:Y:S01]  /*3500*/  VIADD R29, R27, UR6 ;  /* 0x000000061b1d7c36 */ /* 0x004fe20008000000 */
[-C--:B------:R-:W-:Y:S02]  /*3510*/  LEA.HI.X.SX32 R25, R25, R3.reuse, 0x1, P6 ;  /* 0x0000000319197211 */ /* 0x080fe400030f0eff */
[-C--:B------:R-:W-:Y:S02]  /*3520*/  LEA R26, P6, R27, R2.reuse, 0x1 ;  /* 0x000000021b1a7211 */ /* 0x080fe400078c08ff */
[----:B------:R-:W-:Y:S02]  /*3530*/  PRMT R31, R23, 0x7632, R31 ;  /* 0x00007632171f7816 */ /* 0x000fe4000000001f */
[----:B------:R-:W-:Y:S01]  /*3540*/  ISETP.LT.AND P1, PT, R22, UR7, !P0 ;  /* 0x0000000716007c0c */ /* 0x000fe2000c721270 */
[C---:B------:R-:W-:Y:S01]  /*3550*/  VIADD R22, R0.reuse, 0x1c ;  /* 0x0000001c00167836 */ /* 0x040fe20000000000 */
[-C--:B------:R-:W-:Y:S01]  /*3560*/  LEA.HI.X.SX32 R27, R27, R3.reuse, 0x1, P6 ;  /* 0x000000031b1b7211 */ /* 0x080fe200030f0eff */
[----:B------:R1:W-:Y:S01]  /*3570*/  @P5 STG.E.U16 desc[UR14][R24.64], R31 ;  /* 0x0000001f18005986 */ /* 0x0003e2000c10150e */
[----:B0-----:R-:W-:Y:S01]  /*3580*/  VIADD R20, R0, 0x1d ;  /* 0x0000001d00147836 */ /* 0x001fe20000000000 */
[C---:B------:R-:W-:Y:S01]  /*3590*/  LEA R30, P6, R29.reuse, R2, 0x1 ;  /* 0x000000021d1e7211 */ /* 0x040fe200078c08ff */
[----:B------:R-:W-:Y:S01]  /*35a0*/  VIADD R21, R29, UR6 ;  /* 0x000000061d157c36 */ /* 0x000fe20008000000 */
[----:B------:R0:W-:Y:S01]  /*35b0*/  @P4 STG.E.U16 desc[UR14][R26.64], R16 ;  /* 0x000000101a004986 */ /* 0x0001e2000c10150e */
[----:B------:R-:W-:Y:S01]  /*35c0*/  ISETP.LT.AND P5, PT, R22, UR7, !P0 ;  /* 0x0000000716007c0c */ /* 0x000fe2000c7a1270 */
[----:B------:R-:W-:Y:S01]  /*35d0*/  VIADD R22, R0, 0x1e ;  /* 0x0000001e00167836 */ /* 0x000fe20000000000 */
[----:B------:R-:W-:Y:S01]  /*35e0*/  ISETP.LT.AND P4, PT, R20, UR7, !P0 ;  /* 0x0000000714007c0c */ /* 0x000fe2000c781270 */
[----:B------:R-:W-:Y:S01]  /*35f0*/  VIADD R23, R21, UR6 ;  /* 0x0000000615177c36 */ /* 0x000fe20008000000 */
[----:B-1----:R-:W-:-:S03]  /*3600*/  LEA.HI.X.SX32 R31, R29, R3, 0x1, P6 ;  /* 0x000000031d1f7211 */ /* 0x002fc600030f0eff */
[----:B------:R-:W-:Y:S01]  /*3610*/  VIADD R25, R23, UR6 ;  /* 0x0000000617197c36 */ /* 0x000fe20008000000 */
[C---:B------:R-:W-:Y:S02]  /*3620*/  LEA R20, P6, R21.reuse, R2, 0x1 ;  /* 0x0000000215147211 */ /* 0x040fe400078c08ff */
[----:B0-----:R-:W-:Y:S01]  /*3630*/  PRMT R27, R16, 0x7632, R27 ;  /* 0x00007632101b7816 */ /* 0x001fe2000000001b */
[----:B------:R-:W-:Y:S01]  /*3640*/  VIADD R16, R0, 0x1f ;  /* 0x0000001f00107836 */ /* 0x000fe20000000000 */
[----:B------:R-:W-:-:S03]  /*3650*/  LEA.HI.X.SX32 R21, R21, R3, 0x1, P6 ;  /* 0x0000000315157211 */ /* 0x000fc600030f0eff */
[----:B------:R0:W-:Y:S01]  /*3660*/  @P3 STG.E.U16 desc[UR14][R30.64], R27 ;  /* 0x0000001b1e003986 */ /* 0x0001e2000c10150e */
[----:B------:R-:W-:Y:S02]  /*3670*/  ISETP.LT.AND P3, PT, R22, UR7, !P0 ;  /* 0x0000000716007c0c */ /* 0x000fe4000c761270 */
[CC--:B------:R-:W-:Y:S01]  /*3680*/  LEA R22, P6, R23.reuse, R2.reuse, 0x1 ;  /* 0x0000000217167211 */ /* 0x0c0fe200078c08ff */
[----:B------:R1:W-:Y:S01]  /*3690*/  @P2 STG.E.U16 desc[UR14][R20.64], R17 ;  /* 0x0000001114002986 */ /* 0x0003e2000c10150e */
[----:B------:R-:W-:Y:S01]  /*36a0*/  ISETP.LT.AND P2, PT, R16, UR7, !P0 ;  /* 0x0000000710007c0c */ /* 0x000fe2000c741270 */
[----:B------:R-:W-:Y:S01]  /*36b0*/  VIADD R16, R0, 0x20 ;  /* 0x0000002000107836 */ /* 0x000fe20000000000 */
[----:B------:R-:W-:Y:S01]  /*36c0*/  LEA.HI.X.SX32 R23, R23, R3, 0x1, P6 ;  /* 0x0000000317177211 */ /* 0x000fe200030f0eff */
[----:B------:R-:W2:Y:S01]  /*36d0*/  LDS.128 R28, [R28] ;  /* 0x000000001c1c7984 */ /* 0x000ea20000000c00 */
[C---:B------:R-:W-:Y:S01]  /*36e0*/  LEA R24, P6, R25.reuse, R2, 0x1 ;  /* 0x0000000219187211 */ /* 0x040fe200078c08ff */
[----:B0-----:R-:W-:-:S03]  /*36f0*/  VIADD R27, R25, UR6 ;  /* 0x00000006191b7c36 */ /* 0x001fc60008000000 */
[-C--:B------:R-:W-:Y:S02]  /*3700*/  LEA.HI.X.SX32 R25, R25, R3.reuse, 0x1, P6 ;  /* 0x0000000319197211 */ /* 0x080fe400030f0eff */
[----:B-1----:R-:W-:Y:S01]  /*3710*/  PRMT R21, R17, 0x7632, R21 ;  /* 0x0000763211157816 */ /* 0x002fe20000000015 */
[C---:B------:R-:W-:Y:S01]  /*3720*/  VIADD R17, R27.reuse, UR6 ;  /* 0x000000061b117c36 */ /* 0x040fe20008000000 */
[C---:B------:R-:W-:Y:S01]  /*3730*/  LEA R26, P6, R27.reuse, R2, 0x1 ;  /* 0x000000021b1a7211 */ /* 0x040fe200078c08ff */
[----:B------:R-:W-:Y:S02]  /*3740*/  VIADD R20, R0, 0x22 ;  /* 0x0000002200147836 */ /* 0x000fe40000000000 */
[----:B------:R0:W-:Y:S01]  /*3750*/  @P1 STG.E.U16 desc[UR14][R22.64], R21 ;  /* 0x0000001516001986 */ /* 0x0001e2000c10150e */
[----:B------:R-:W-:Y:S01]  /*3760*/  ISETP.LT.AND P1, PT, R16, UR7, !P0 ;  /* 0x0000000710007c0c */ /* 0x000fe2000c721270 */
[----:B------:R-:W-:Y:S01]  /*3770*/  VIADD R16, R0, 0x21 ;  /* 0x0000002100107836 */ /* 0x000fe20000000000 */
[----:B------:R-:W-:Y:S01]  /*3780*/  LEA.HI.X.SX32 R27, R27, R3, 0x1, P6 ;  /* 0x000000031b1b7211 */ /* 0x000fe200030f0eff */
[----:B------:R1:W-:Y:S03]  /*3790*/  @P5 STG.E.U16 desc[UR14][R24.64], R18 ;  /* 0x0000001218005986 */ /* 0x0003e6000c10150e */
[----:B------:R-:W-:-:S02]  /*37a0*/  ISETP.LT.AND P5, PT, R16, UR7, !P0 ;  /* 0x0000000710007c0c */ /* 0x000fc4000c7a1270 */
[C---:B------:R-:W-:Y:S01]  /*37b0*/  LEA R16, P6, R17.reuse, R2, 0x1 ;  /* 0x0000000211107211 */ /* 0x040fe200078c08ff */
[----:B0-----:R-:W-:-:S03]  /*37c0*/  VIADD R21, R17, UR6 ;  /* 0x0000000611157c36 */ /* 0x001fc60008000000 */
[-C--:B------:R-:W-:Y:S02]  /*37d0*/  LEA.HI.X.SX32 R17, R17, R3.reuse, 0x1, P6 ;  /* 0x0000000311117211 */ /* 0x080fe400030f0eff */
[----:B-1----:R-:W-:Y:S01]  /*37e0*/  PRMT R25, R18, 0x7632, R25 ;  /* 0x0000763212197816 */ /* 0x002fe20000000019 */
[C---:B------:R-:W-:Y:S02]  /*37f0*/  VIADD R23, R21.reuse, UR6 ;  /* 0x0000000615177c36 */ /* 0x040fe40008000000 */
[----:B------:R-:W-:Y:S02]  /*3800*/  VIADD R18, R0, 0x23 ;  /* 0x0000002300127836 */ /* 0x000fe40000000000 */
[----:B------:R0:W-:Y:S01]  /*3810*/  @P4 STG.E.U16 desc[UR14][R26.64], R25 ;  /* 0x000000191a004986 */ /* 0x0001e2000c10150e */
[----:B------:R-:W-:Y:S02]  /*3820*/  ISETP.LT.AND P4, PT, R20, UR7, !P0 ;  /* 0x0000000714007c0c */ /* 0x000fe4000c781270 */
[C---:B------:R-:W-:Y:S01]  /*3830*/  LEA R20, P6, R21.reuse, R2, 0x1 ;  /* 0x0000000215147211 */ /* 0x040fe200078c08ff */
[----:B------:R1:W-:Y:S01]  /*3840*/  @P3 STG.E.U16 desc[UR14][R16.64], R19 ;  /* 0x0000001310003986 */ /* 0x0003e2000c10150e */
[----:B------:R-:W-:Y:S01]  /*3850*/  ISETP.LT.AND P3, PT, R18, UR7, !P0 ;  /* 0x0000000712007c0c */ /* 0x000fe2000c761270 */
[----:B------:R-:W-:Y:S01]  /*3860*/  VIADD R18, R0, 0x24 ;  /* 0x0000002400127836 */ /* 0x000fe20000000000 */
[----:B------:R-:W-:-:S02]  /*3870*/  LEA.HI.X.SX32 R21, R21, R3, 0x1, P6 ;  /* 0x0000000315157211 */ /* 0x000fc400030f0eff */
[CC--:B------:R-:W-:Y:S01]  /*3880*/  LEA R22, P6, R23.reuse, R2.reuse, 0x1 ;  /* 0x0000000217167211 */ /* 0x0c0fe200078c08ff */
[----:B0-----:R-:W-:Y:S01]  /*3890*/  VIADD R25, R23, UR6 ;  /* 0x0000000617197c36 */ /* 0x001fe20008000000 */
[----:B------:R-:W-:Y:S02]  /*38a0*/  PRMT R26, R19, 0x7632, R26 ;  /* 0x00007632131a7816 */ /* 0x000fe4000000001a */
[-C--:B------:R-:W-:Y:S01]  /*38b0*/  LEA.HI.X.SX32 R23, R23, R3.reuse, 0x1, P6 ;  /* 0x0000000317177211 */ /* 0x080fe200030f0eff */
[----:B-1----:R-:W-:Y:S01]  /*38c0*/  VIADD R16, R0, 0x25 ;  /* 0x0000002500107836 */ /* 0x002fe20000000000 */
[CC--:B------:R-:W-:Y:S01]  /*38d0*/  LEA R24, P6, R25.reuse, R2.reuse, 0x1 ;  /* 0x0000000219187211 */ /* 0x0c0fe200078c08ff */
[C---:B------:R-:W-:Y:S01]  /*38e0*/  VIADD R17, R25.reuse, UR6 ;  /* 0x0000000619117c36 */ /* 0x040fe20008000000 */
[----:B------:R0:W-:Y:S01]  /*38f0*/  @P2 STG.E.U16 desc[UR14][R20.64], R26 ;  /* 0x0000001a14002986 */ /* 0x0001e2000c10150e */
[----:B------:R-:W-:Y:S01]  /*3900*/  ISETP.LT.AND P2, PT, R18, UR7, !P0 ;  /* 0x0000000712007c0c */ /* 0x000fe2000c741270 */
[----:B------:R-:W-:Y:S01]  /*3910*/  VIADD R18, R0, 0x26 ;  /* 0x0000002600127836 */ /* 0x000fe20000000000 */
[----:B------:R-:W-:Y:S01]  /*3920*/  LEA.HI.X.SX32 R25, R25, R3, 0x1, P6 ;  /* 0x0000000319197211 */ /* 0x000fe200030f0eff */
[----:B---3--:R1:W-:Y:S01]  /*3930*/  @P1 STG.E.U16 desc[UR14][R22.64], R12 ;  /* 0x0000000c16001986 */ /* 0x0083e2000c10150e */
[----:B------:R-:W-:Y:S01]  /*3940*/  ISETP.LT.AND P1, PT, R16, UR7, !P0 ;  /* 0x0000000710007c0c */ /* 0x000fe2000c721270 */
[C---:B------:R-:W-:Y:S01]  /*3950*/  VIADD R19, R17.reuse, UR6 ;  /* 0x0000000611137c36 */ /* 0x040fe20008000000 */
[----:B------:R-:W-:-:S04]  /*3960*/  LEA R16, P6, R17, R2, 0x1 ;  /* 0x0000000211107211 */ /* 0x000fc800078c08ff */
[----:B------:R-:W-:Y:S01]  /*3970*/  LEA.HI.X.SX32 R17, R17, R3, 0x1, P6 ;  /* 0x0000000311117211 */ /* 0x000fe200030f0eff */
[----:B0-----:R-:W-:Y:S01]  /*3980*/  VIADD R21, R19, UR6 ;  /* 0x0000000613157c36 */ /* 0x001fe20008000000 */
[----:B-1----:R-:W-:Y:S01]  /*3990*/  PRMT R23, R12, 0x7632, R23 ;  /* 0x000076320c177816 */ /* 0x002fe20000000017 */
[----:B------:R-:W-:-:S04]  /*39a0*/  VIADD R12, R0, 0x27 ;  /* 0x00000027000c7836 */ /* 0x000fc80000000000 */
[----:B------:R0:W-:Y:S01]  /*39b0*/  @P5 STG.E.U16 desc[UR14][R24.64], R23 ;  /* 0x0000001718005986 */ /* 0x0001e2000c10150e */
[----:B------:R-:W-:Y:S02]  /*39c0*/  ISETP.LT.AND P5, PT, R18, UR7, !P0 ;  /* 0x0000000712007c0c */ /* 0x000fe4000c7a1270 */
[CC--:B------:R-:W-:Y:S01]  /*39d0*/  LEA R18, P6, R19.reuse, R2.reuse, 0x1 ;  /* 0x0000000213127211 */ /* 0x0c0fe200078c08ff */
[----:B------:R1:W-:Y:S01]  /*39e0*/  @P4 STG.E.U16 desc[UR14][R16.64], R13 ;  /* 0x0000000d10004986 */ /* 0x0003e2000c10150e */
[----:B------:R-:W-:Y:S01]  /*39f0*/  ISETP.LT.AND P4, PT, R12, UR7, !P0 ;  /* 0x000000070c007c0c */ /* 0x000fe2000c781270 */
[----:B------:R-:W-:Y:S01]  /*3a00*/  VIADD R12, R0, 0x28 ;  /* 0x00000028000c7836 */ /* 0x000fe20000000000 */
[----:B------:R-:W-:Y:S02]  /*3a10*/  LEA.HI.X.SX32 R19, R19, R3, 0x1, P6 ;  /* 0x0000000313137211 */ /* 0x000fe400030f0eff */
        /* <DEDUP_REMOVED lines=37> */
[----:B----4-:R1:W-:Y:S01]  /*3c70*/  @P3 STG.E.U16 desc[UR14][R18.64], R8 ;  /* 0x0000000812003986 */ /* 0x0103e2000c10150e */
        /* <DEDUP_REMOVED lines=44> */
[C---:B-1----:R-:W-:Y:S01]  /*3f40*/  VIADD R11, R17.reuse, UR6 ;  /* 0x00000006110b7c36 */ /* 0x042fe20008000000 */
[CC--:B------:R-:W-:Y:S01]  /*3f50*/  LEA R16, P6, R17.reuse, R2.reuse, 0x1 ;  /* 0x0000000211107211 */ /* 0x0c0fe200078c08ff */
[----:B------:R-:W-:Y:S01]  /*3f60*/  VIADD R9, R0, 0x35 ;  /* 0x0000003500097836 */ /* 0x000fe20000000000 */
[----:B------:R0:W-:Y:S01]  /*3f70*/  @P1 STG.E.U16 desc[UR14][R12.64], R18 ;  /* 0x000000120c001986 */ /* 0x0001e2000c10150e */
[----:B------:R-:W-:Y:S01]  /*3f80*/  ISETP.LT.AND P1, PT, R10, UR7, !P0 ;  /* 0x000000070a007c0c */ /* 0x000fe2000c721270 */
[----:B------:R-:W-:Y:S01]  /*3f90*/  VIADD R10, R0, 0x36 ;  /* 0x00000036000a7836 */ /* 0x000fe20000000000 */
[----:B------:R-:W-:Y:S01]  /*3fa0*/  LEA.HI.X.SX32 R17, R17, R3, 0x1, P6 ;  /* 0x0000000311117211 */ /* 0x000fe200030f0eff */
[----:B-----5:R1:W-:Y:S01]  /*3fb0*/  @P5 STG.E.U16 desc[UR14][R14.64], R4 ;  /* 0x000000040e005986 */ /* 0x0203e2000c10150e */
[----:B------:R-:W-:-:S02]  /*3fc0*/  LEA R8, P6, R11, R2, 0x1 ;  /* 0x000000020b087211 */ /* 0x000fc400078c08ff */
[----:B------:R-:W-:Y:S02]  /*3fd0*/  ISETP.LT.AND P5, PT, R9, UR7, !P0 ;  /* 0x0000000709007c0c */ /* 0x000fe4000c7a1270 */
[C---:B------:R-:W-:Y:S01]  /*3fe0*/  LEA.HI.X.SX32 R9, R11.reuse, R3, 0x1, P6 ;  /* 0x000000030b097211 */ /* 0x040fe200030f0eff */
[----:B------:R-:W-:-:S04]  /*3ff0*/  VIADD R11, R11, UR6 ;  /* 0x000000060b0b7c36 */ /* 0x000fc80008000000 */
[----:B0-----:R-:W-:Y:S01]  /*4000*/  VIADD R13, R11, UR6 ;  /* 0x000000060b0d7c36 */ /* 0x001fe20008000000 */
[----:B-1----:R-:W-:Y:S01]  /*4010*/  PRMT R15, R4, 0x7632, R15 ;  /* 0x00007632040f7816 */ /* 0x002fe2000000000f */
[----:B------:R-:W-:Y:S02]  /*4020*/  VIADD R4, R0, 0x37 ;  /* 0x0000003700047836 */ /* 0x000fe40000000000 */
[----:B------:R-:W-:Y:S02]  /*4030*/  VIADD R14, R13, UR6 ;  /* 0x000000060d0e7c36 */ /* 0x000fe40008000000 */
[----:B------:R0:W-:Y:S01]  /*4040*/  @P4 STG.E.U16 desc[UR14][R16.64], R15 ;  /* 0x0000000f10004986 */ /* 0x0001e2000c10150e */
[----:B------:R-:W-:Y:S02]  /*4050*/  ISETP.LT.AND P4, PT, R10, UR7, !P0 ;  /* 0x000000070a007c0c */ /* 0x000fe4000c781270 */
[C---:B------:R-:W-:Y:S01]  /*4060*/  LEA R10, P6, R11.reuse, R2, 0x1 ;  /* 0x000000020b0a7211 */ /* 0x040fe200078c08ff */
[----:B------:R1:W-:Y:S01]  /*4070*/  @P3 STG.E.U16 desc[UR14][R8.64], R5 ;  /* 0x0000000508003986 */ /* 0x0003e2000c10150e */
[----:B------:R-:W-:Y:S01]  /*4080*/  ISETP.LT.AND P3, PT, R4, UR7, !P0 ;  /* 0x0000000704007c0c */ /* 0x000fe2000c761270 */
[----:B------:R-:W-:Y:S01]  /*4090*/  VIADD R4, R0, 0x38 ;  /* 0x0000003800047836 */ /* 0x000fe20000000000 */
[----:B------:R-:W-:-:S02]  /*40a0*/  LEA.HI.X.SX32 R11, R11, R3, 0x1, P6 ;  /* 0x000000030b0b7211 */ /* 0x000fc400030f0eff */
[-C--:B------:R-:W-:Y:S02]  /*40b0*/  LEA R12, P6, R13, R2.reuse, 0x1 ;  /* 0x000000020d0c7211 */ /* 0x080fe400078c08ff */
[----:B0-----:R-:W-:Y:S02]  /*40c0*/  PRMT R17, R5, 0x7632, R17 ;  /* 0x0000763205117816 */ /* 0x001fe40000000011 */
[----:B------:R-:W-:Y:S01]  /*40d0*/  LEA.HI.X.SX32 R13, R13, R3, 0x1, P6 ;  /* 0x000000030d0d7211 */ /* 0x000fe200030f0eff */
[----:B-1----:R-:W-:Y:S02]  /*40e0*/  VIADD R5, R0, 0x39 ;  /* 0x0000003900057836 */ /* 0x002fe40000000000 */
[----:B------:R0:W-:Y:S01]  /*40f0*/  @P2 STG.E.U16 desc[UR14][R10.64], R17 ;  /* 0x000000110a002986 */ /* 0x0001e2000c10150e */
[----:B------:R-:W-:Y:S01]  /*4100*/  ISETP.LT.AND P2, PT, R4, UR7, !P0 ;  /* 0x0000000704007c0c */ /* 0x000fe2000c741270 */
[C---:B------:R-:W-:Y:S01]  /*4110*/  VIADD R9, R14.reuse, UR6 ;  /* 0x000000060e097c36 */ /* 0x040fe20008000000 */
[----:B------:R-:W-:Y:S01]  /*4120*/  LEA R4, P6, R14, R2, 0x1 ;  /* 0x000000020e047211 */ /* 0x000fe200078c08ff */
[----:B------:R1:W-:Y:S01]  /*4130*/  @P1 STG.E.U16 desc[UR14][R12.64], R6 ;  /* 0x000000060c001986 */ /* 0x0003e2000c10150e */
[----:B------:R-:W-:-:S02]  /*4140*/  ISETP.LT.AND P1, PT, R5, UR7, !P0 ;  /* 0x0000000705007c0c */ /* 0x000fc4000c721270 */
[-C--:B------:R-:W-:Y:S01]  /*4150*/  LEA.HI.X.SX32 R5, R14, R3.reuse, 0x1, P6 ;  /* 0x000000030e057211 */ /* 0x080fe200030f0eff */
[----:B------:R-:W-:Y:S01]  /*4160*/  VIADD R14, R0, 0x3a ;  /* 0x0000003a000e7836 */ /* 0x000fe20000000000 */
[----:B------:R-:W-:Y:S02]  /*4170*/  PRMT R15, R6, 0x7632, R15 ;  /* 0x00007632060f7816 */ /* 0x000fe4000000000f */
[CC--:B------:R-:W-:Y:S01]  /*4180*/  LEA R8, P6, R9.reuse, R2.reuse, 0x1 ;  /* 0x0000000209087211 */ /* 0x0c0fe200078c08ff */
[C---:B0-----:R-:W-:Y:S02]  /*4190*/  VIADD R11, R9.reuse, UR6 ;  /* 0x00000006090b7c36 */ /* 0x041fe40008000000 */
[----:B------:R0:W-:Y:S01]  /*41a0*/  @P5 STG.E.U16 desc[UR14][R4.64], R15 ;  /* 0x0000000f04005986 */ /* 0x0001e2000c10150e */
[-C--:B------:R-:W-:Y:S01]  /*41b0*/  LEA.HI.X.SX32 R9, R9, R3.reuse, 0x1, P6 ;  /* 0x0000000309097211 */ /* 0x080fe200030f0eff */
[C---:B-1----:R-:W-:Y:S01]  /*41c0*/  VIADD R13, R11.reuse, UR6 ;  /* 0x000000060b0d7c36 */ /* 0x042fe20008000000 */
[C---:B------:R-:W-:Y:S01]  /*41d0*/  LEA R10, P6, R11.reuse, R2, 0x1 ;  /* 0x000000020b0a7211 */ /* 0x040fe200078c08ff */
[----:B------:R-:W-:Y:S01]  /*41e0*/  VIADD R6, R0, 0x3b ;  /* 0x0000003b00067836 */ /* 0x000fe20000000000 */
[----:B------:R-:W-:Y:S01]  /*41f0*/  ISETP.LT.AND P5, PT, R14, UR7, !P0 ;  /* 0x000000070e007c0c */ /* 0x000fe2000c7a1270 */
[----:B------:R1:W-:Y:S01]  /*4200*/  @P4 STG.E.U16 desc[UR14][R8.64], R7 ;  /* 0x0000000708004986 */ /* 0x0003e2000c10150e */
[----:B------:R-:W-:-:S02]  /*4210*/  LEA.HI.X.SX32 R11, R11, R3, 0x1, P6 ;  /* 0x000000030b0b7211 */ /* 0x000fc400030f0eff */
[----:B------:R-:W-:Y:S02]  /*4220*/  PRMT R14, R7, 0x7632, R14 ;  /* 0x00007632070e7816 */ /* 0x000fe4000000000e */
[CC--:B------:R-:W-:Y:S01]  /*4230*/  LEA R12, P6, R13.reuse, R2.reuse, 0x1 ;  /* 0x000000020d0c7211 */ /* 0x0c0fe200078c08ff */
[C---:B0-----:R-:W-:Y:S01]  /*4240*/  VIADD R5, R13.reuse, UR6 ;  /* 0x000000060d057c36 */ /* 0x041fe20008000000 */
[----:B------:R-:W-:Y:S01]  /*4250*/  ISETP.LT.AND P4, PT, R6, UR7, !P0 ;  /* 0x0000000706007c0c */ /* 0x000fe2000c781270 */
[----:B------:R-:W-:Y:S01]  /*4260*/  VIADD R6, R0, 0x3c ;  /* 0x0000003c00067836 */ /* 0x000fe20000000000 */
[-C--:B------:R-:W-:Y:S01]  /*4270*/  LEA.HI.X.SX32 R13, R13, R3.reuse, 0x1, P6 ;  /* 0x000000030d0d7211 */ /* 0x080fe200030f0eff */
[----:B------:R0:W-:Y:S01]  /*4280*/  @P3 STG.E.U16 desc[UR14][R10.64], R14 ;  /* 0x0000000e0a003986 */ /* 0x0001e2000c10150e */
[C---:B------:R-:W-:Y:S01]  /*4290*/  LEA R4, P6, R5.reuse, R2, 0x1 ;  /* 0x0000000205047211 */ /* 0x040fe200078c08ff */
[C---:B-1----:R-:W-:Y:S01]  /*42a0*/  VIADD R7, R5.reuse, UR6 ;  /* 0x0000000605077c36 */ /* 0x042fe20008000000 */
[----:B------:R-:W-:Y:S01]  /*42b0*/  ISETP.LT.AND P3, PT, R6, UR7, !P0 ;  /* 0x0000000706007c0c */ /* 0x000fe2000c761270 */
[----:B--2---:R1:W-:Y:S01]  /*42c0*/  @P2 STG.E.U16 desc[UR14][R12.64], R28 ;  /* 0x0000001c0c002986 */ /* 0x0043e2000c10150e */
[----:B------:R-:W-:Y:S01]  /*42d0*/  LEA.HI.X.SX32 R5, R5, R3, 0x1, P6 ;  /* 0x0000000305057211 */ /* 0x000fe200030f0eff */
[----:B------:R-:W-:-:S02]  /*42e0*/  VIADD R9, R7, UR6 ;  /* 0x0000000607097c36 */ /* 0x000fc40008000000 */
[----:B------:R-:W-:Y:S02]  /*42f0*/  VIADD R6, R0, 0x3d ;  /* 0x0000003d00067836 */ /* 0x000fe40000000000 */
[----:B0-----:R-:W-:-:S03]  /*4300*/  VIADD R11, R9, UR6 ;  /* 0x00000006090b7c36 */ /* 0x001fc60008000000 */
[----:B------:R-:W-:Y:S01]  /*4310*/  ISETP.LT.AND P2, PT, R6, UR7, !P0 ;  /* 0x0000000706007c0c */ /* 0x000fe2000c741270 */
[----:B------:R-:W-:Y:S01]  /*4320*/  VIADD R14, R0, 0x3e ;  /* 0x0000003e000e7836 */ /* 0x000fe20000000000 */
[-C--:B------:R-:W-:Y:S01]  /*4330*/  LEA R6, P6, R7, R2.reuse, 0x1 ;  /* 0x0000000207067211 */ /* 0x080fe200078c08ff */
[----:B------:R-:W-:Y:S01]  /*4340*/  VIADD R15, R11, UR6 ;  /* 0x000000060b0f7c36 */ /* 0x000fe20008000000 */
[----:B-1----:R-:W-:Y:S01]  /*4350*/  PRMT R13, R28, 0x7632, R13 ;  /* 0x000076321c0d7816 */ /* 0x002fe2000000000d */
[----:B------:R-:W-:Y:S01]  /*4360*/  VIADD R0, R0, 0x3f ;  /* 0x0000003f00007836 */ /* 0x000fe20000000000 */
[-C--:B------:R-:W-:Y:S01]  /*4370*/  LEA.HI.X.SX32 R7, R7, R3.reuse, 0x1, P6 ;  /* 0x0000000307077211 */ /* 0x080fe200030f0eff */
[----:B------:R-:W-:Y:S01]  /*4380*/  VIADD R16, R15, UR6 ;  /* 0x000000060f107c36 */ /* 0x000fe20008000000 */
[-C--:B------:R-:W-:Y:S01]  /*4390*/  LEA R10, P6, R11, R2.reuse, 0x1 ;  /* 0x000000020b0a7211 */ /* 0x080fe200078c08ff */
[----:B------:R0:W-:Y:S01]  /*43a0*/  @P1 STG.E.U16 desc[UR14][R4.64], R13 ;  /* 0x0000000d04001986 */ /* 0x0001e2000c10150e */
[----:B------:R-:W-:Y:S01]  /*43b0*/  LEA R8, P1, R9, R2, 0x1 ;  /* 0x0000000209087211 */ /* 0x000fe200078208ff */
[----:B------:R-:W-:Y:S01]  /*43c0*/  VIADD R17, R16, UR6 ;  /* 0x0000000610117c36 */ /* 0x000fe20008000000 */
[-C--:B------:R-:W-:Y:S01]  /*43d0*/  LEA.HI.X.SX32 R11, R11, R3.reuse, 0x1, P6 ;  /* 0x000000030b0b7211 */ /* 0x080fe200030f0eff */
[----:B------:R1:W-:Y:S01]  /*43e0*/  @P5 STG.E.U16 desc[UR14][R6.64], R29 ;  /* 0x0000001d06005986 */ /* 0x0003e2000c10150e */
[----:B------:R-:W-:-:S02]  /*43f0*/  LEA.HI.X.SX32 R9, R9, R3, 0x1, P1 ;  /* 0x0000000309097211 */ /* 0x000fc400008f0eff */
[CC--:B------:R-:W-:Y:S02]  /*4400*/  LEA R12, P6, R15.reuse, R2.reuse, 0x1 ;  /* 0x000000020f0c7211 */ /* 0x0c0fe400078c08ff */
[C---:B0-----:R-:W-:Y:S02]  /*4410*/  LEA R4, P1, R16.reuse, R2, 0x1 ;  /* 0x0000000210047211 */ /* 0x041fe400078208ff */
[-C--:B------:R-:W-:Y:S02]  /*4420*/  LEA.HI.X.SX32 R13, R15, R3.reuse, 0x1, P6 ;  /* 0x000000030f0d7211 */ /* 0x080fe400030f0eff */
[----:B------:R-:W-:Y:S02]  /*4430*/  LEA.HI.X.SX32 R5, R16, R3, 0x1, P1 ;  /* 0x0000000310057211 */ /* 0x000fe400008f0eff */
[----:B------:R-:W-:Y:S02]  /*4440*/  ISETP.LT.AND P1, PT, R14, UR7, !P0 ;  /* 0x000000070e007c0c */ /* 0x000fe4000c721270 */
[----:B------:R-:W-:-:S02]  /*4450*/  ISETP.LT.AND P0, PT, R0, UR7, !P0 ;  /* 0x0000000700007c0c */ /* 0x000fc4000c701270 */
[----:B------:R-:W-:Y:S02]  /*4460*/  PRMT R0, R29, 0x7632, R0 ;  /* 0x000076321d007816 */ /* 0x000fe40000000000 */
[----:B-1----:R-:W-:Y:S02]  /*4470*/  PRMT R7, R30, 0x7632, R7 ;  /* 0x000076321e077816 */ /* 0x002fe40000000007 */
[C---:B------:R-:W-:Y:S01]  /*4480*/  LEA R2, P6, R17.reuse, R2, 0x1 ;  /* 0x0000000211027211 */ /* 0x040fe200078c08ff */
[----:B------:R0:W-:Y:S03]  /*4490*/  @P4 STG.E.U16 desc[UR14][R8.64], R0 ;  /* 0x0000000008004986 */ /* 0x0001e6000c10150e */
[----:B------:R-:W-:Y:S01]  /*44a0*/  LEA.HI.X.SX32 R3, R17, R3, 0x1, P6 ;  /* 0x0000000311037211 */ /* 0x000fe200030f0eff */
[----:B------:R0:W-:Y:S04]  /*44b0*/  @P3 STG.E.U16 desc[UR14][R10.64], R30 ;  /* 0x0000001e0a003986 */ /* 0x0001e8000c10150e */
[----:B------:R0:W-:Y:S04]  /*44c0*/  @P2 STG.E.U16 desc[UR14][R12.64], R7 ;  /* 0x000000070c002986 */ /* 0x0001e8000c10150e */
[----:B------:R0:W-:Y:S01]  /*44d0*/  @P1 STG.E.U16 desc[UR14][R4.64], R31 ;  /* 0x0000001f04001986 */ /* 0x0001e2000c10150e */
[----:B------:R-:W-:Y:S05]  /*44e0*/  @!P0 EXIT ;  /* 0x000000000000894d */ /* 0x000fea0003800000 */
[----:B0-----:R-:W-:-:S05]  /*44f0*/  PRMT R31, R31, 0x7632, R31 ;  /* 0x000076321f1f7816 */ /* 0x001fca000000001f */
[----:B------:R-:W-:Y:S01]  /*4500*/  STG.E.U16 desc[UR14][R2.64], R31 ;  /* 0x0000001f02007986 */ /* 0x000fe2000c10150e */
[----:B------:R-:W-:Y:S05]  /*4510*/  EXIT ;  /* 0x000000000000794d */ /* 0x000fea0003800000 */
.L_x_2:
[----:B------:R-:W-:-:S00]  /*4520*/  BRA `(.L_x_2) ;  /* 0xfffffffc00fc7947 */ /* 0x000fc0000383ffff */
[----:B------:R-:W-:-:S00]  /*4530*/  NOP ;  /* 0x0000000000007918 */ /* 0x000fc00000000000 */
        /* <DEDUP_REMOVED lines=12> */
.L_x_3:


//--------------------- .nv.shared.matmul_kernel  --------------------------
	.section	.nv.shared.matmul_kernel,"aw",@nobits
	.sectionflags	@""
	.align	16
	.zero		1024


//--------------------- .nv.shared.reserved.0     --------------------------
	.section	.nv.shared.reserved.0,"aw",@nobits
	.weak		__nv_reservedSMEM_offset_0_alias
	.size		__nv_reservedSMEM_offset_0_alias, 0, 0
	.other		__nv_reservedSMEM_offset_0_alias,@"STO_CUDA_RESERVED_SHARED STV_DEFAULT"
__nv_reservedSMEM_offset_0_alias:
	.zero		0


//--------------------- .nv.constant0.matmul_kernel --------------------------
	.section	.nv.constant0.matmul_kernel,"a",@progbits
	.sectionflags	@""
	.align	4
.nv.constant0.matmul_kernel:
	.zero		608


//--------------------- SYMBOLS --------------------------

	.type		.nv.reservedSmem.offset0,@object
	.size		.nv.reservedSmem.offset0,0x4
